//
// Generated by NVIDIA NVVM Compiler
//
// Compiler Build ID: CL-36424714
// Cuda compilation tools, release 13.0, V13.0.88
// Based on NVVM 20.0.0
//

.version 9.0
.target sm_100
.address_size 64

	// .globl	_Z13BuildFinalImgPiS_S_iiiiii

.visible .entry _Z13BuildFinalImgPiS_S_iiiiii(
	.param .u64 .ptr .align 1 _Z13BuildFinalImgPiS_S_iiiiii_param_0,
	.param .u64 .ptr .align 1 _Z13BuildFinalImgPiS_S_iiiiii_param_1,
	.param .u64 .ptr .align 1 _Z13BuildFinalImgPiS_S_iiiiii_param_2,
	.param .u32 _Z13BuildFinalImgPiS_S_iiiiii_param_3,
	.param .u32 _Z13BuildFinalImgPiS_S_iiiiii_param_4,
	.param .u32 _Z13BuildFinalImgPiS_S_iiiiii_param_5,
	.param .u32 _Z13BuildFinalImgPiS_S_iiiiii_param_6,
	.param .u32 _Z13BuildFinalImgPiS_S_iiiiii_param_7,
	.param .u32 _Z13BuildFinalImgPiS_S_iiiiii_param_8
)
{
	.reg .pred 	%p<31>;
	.reg .b32 	%r<113>;
	.reg .b64 	%rd<70>;

	ld.param.u64 	%rd4, [_Z13BuildFinalImgPiS_S_iiiiii_param_0];
	ld.param.u64 	%rd5, [_Z13BuildFinalImgPiS_S_iiiiii_param_1];
	ld.param.u64 	%rd6, [_Z13BuildFinalImgPiS_S_iiiiii_param_2];
	ld.param.u32 	%r23, [_Z13BuildFinalImgPiS_S_iiiiii_param_3];
	ld.param.u32 	%r24, [_Z13BuildFinalImgPiS_S_iiiiii_param_4];
	ld.param.u32 	%r25, [_Z13BuildFinalImgPiS_S_iiiiii_param_5];
	ld.param.u32 	%r26, [_Z13BuildFinalImgPiS_S_iiiiii_param_6];
	ld.param.u32 	%r27, [_Z13BuildFinalImgPiS_S_iiiiii_param_7];
	ld.param.u32 	%r28, [_Z13BuildFinalImgPiS_S_iiiiii_param_8];
	cvta.to.global.u64 	%rd1, %rd6;
	cvta.to.global.u64 	%rd2, %rd5;
	cvta.to.global.u64 	%rd3, %rd4;
	mov.u32 	%r29, %tid.y;
	mov.u32 	%r30, %ctaid.y;
	mov.u32 	%r31, %ntid.y;
	mov.u32 	%r1, %nctaid.x;
	div.u32 	%r2, %r27, %r1;
	mov.u32 	%r3, %nctaid.y;
	div.u32 	%r4, %r27, %r3;
	mad.lo.s32 	%r5, %r30, %r31, %r29;
	setp.gt.u32 	%p1, %r2, 2147483646;
	@%p1 bra 	$L__BB0_23;
	add.s32 	%r33, %r4, 1;
	and.b32  	%r6, %r33, 3;
	and.b32  	%r7, %r33, -4;
	mov.u32 	%r34, %ntid.x;
	mov.u32 	%r35, %ctaid.x;
	mov.u32 	%r36, %tid.x;
	mad.lo.s32 	%r109, %r35, %r34, %r36;
	mov.b32 	%r108, 0;
$L__BB0_2:
	mov.u32 	%r9, %r108;
	setp.gt.u32 	%p2, %r4, 2147483646;
	@%p2 bra 	$L__BB0_22;
	setp.lt.u32 	%p3, %r4, 3;
	mov.u32 	%r112, %r5;
	@%p3 bra 	$L__BB0_14;
	mov.b32 	%r111, 0;
	mov.u32 	%r112, %r5;
$L__BB0_5:
	setp.ge.s32 	%p4, %r109, %r27;
	setp.ge.s32 	%p5, %r112, %r26;
	or.pred  	%p6, %p4, %p5;
	@%p6 bra 	$L__BB0_7;
	div.s32 	%r38, %r109, %r23;
	div.s32 	%r39, %r112, %r24;
	mad.lo.s32 	%r40, %r39, %r25, %r38;
	mul.wide.s32 	%rd7, %r40, 4;
	add.s64 	%rd8, %rd3, %rd7;
	ld.global.u32 	%r41, [%rd8];
	mul.lo.s32 	%r42, %r41, %r28;
	cvt.s64.s32 	%rd9, %r42;
	mad.lo.s32 	%r43, %r39, %r23, %r38;
	sub.s32 	%r44, %r112, %r43;
	mad.lo.s32 	%r45, %r44, %r23, %r109;
	cvt.s64.s32 	%rd10, %r45;
	add.s64 	%rd11, %rd10, %rd9;
	shl.b64 	%rd12, %rd11, 2;
	add.s64 	%rd13, %rd2, %rd12;
	ld.global.u32 	%r46, [%rd13];
	mad.lo.s32 	%r47, %r112, %r27, %r109;
	mul.wide.s32 	%rd14, %r47, 4;
	add.s64 	%rd15, %rd1, %rd14;
	st.global.u32 	[%rd15], %r46;
$L__BB0_7:
	setp.ge.s32 	%p7, %r109, %r27;
	add.s32 	%r13, %r112, %r3;
	setp.ge.s32 	%p8, %r13, %r26;
	or.pred  	%p9, %p7, %p8;
	@%p9 bra 	$L__BB0_9;
	div.s32 	%r48, %r109, %r23;
	div.s32 	%r49, %r13, %r24;
	mad.lo.s32 	%r50, %r49, %r25, %r48;
	mul.wide.s32 	%rd16, %r50, 4;
	add.s64 	%rd17, %rd3, %rd16;
	ld.global.u32 	%r51, [%rd17];
	mul.lo.s32 	%r52, %r51, %r28;
	cvt.s64.s32 	%rd18, %r52;
	mad.lo.s32 	%r53, %r49, %r23, %r48;
	sub.s32 	%r54, %r13, %r53;
	mad.lo.s32 	%r55, %r54, %r23, %r109;
	cvt.s64.s32 	%rd19, %r55;
	add.s64 	%rd20, %rd19, %rd18;
	shl.b64 	%rd21, %rd20, 2;
	add.s64 	%rd22, %rd2, %rd21;
	ld.global.u32 	%r56, [%rd22];
	mad.lo.s32 	%r57, %r13, %r27, %r109;
	mul.wide.s32 	%rd23, %r57, 4;
	add.s64 	%rd24, %rd1, %rd23;
	st.global.u32 	[%rd24], %r56;
$L__BB0_9:
	setp.ge.s32 	%p10, %r109, %r27;
	add.s32 	%r14, %r13, %r3;
	setp.ge.s32 	%p11, %r14, %r26;
	or.pred  	%p12, %p10, %p11;
	@%p12 bra 	$L__BB0_11;
	div.s32 	%r58, %r109, %r23;
	div.s32 	%r59, %r14, %r24;
	mad.lo.s32 	%r60, %r59, %r25, %r58;
	mul.wide.s32 	%rd25, %r60, 4;
	add.s64 	%rd26, %rd3, %rd25;
	ld.global.u32 	%r61, [%rd26];
	mul.lo.s32 	%r62, %r61, %r28;
	cvt.s64.s32 	%rd27, %r62;
	mad.lo.s32 	%r63, %r59, %r23, %r58;
	sub.s32 	%r64, %r14, %r63;
	mad.lo.s32 	%r65, %r64, %r23, %r109;
	cvt.s64.s32 	%rd28, %r65;
	add.s64 	%rd29, %rd28, %rd27;
	shl.b64 	%rd30, %rd29, 2;
	add.s64 	%rd31, %rd2, %rd30;
	ld.global.u32 	%r66, [%rd31];
	mad.lo.s32 	%r67, %r14, %r27, %r109;
	mul.wide.s32 	%rd32, %r67, 4;
	add.s64 	%rd33, %rd1, %rd32;
	st.global.u32 	[%rd33], %r66;
$L__BB0_11:
	setp.ge.s32 	%p13, %r109, %r27;
	add.s32 	%r15, %r14, %r3;
	setp.ge.s32 	%p14, %r15, %r26;
	or.pred  	%p15, %p13, %p14;
	@%p15 bra 	$L__BB0_13;
	div.s32 	%r68, %r109, %r23;
	div.s32 	%r69, %r15, %r24;
	mad.lo.s32 	%r70, %r69, %r25, %r68;
	mul.wide.s32 	%rd34, %r70, 4;
	add.s64 	%rd35, %rd3, %rd34;
	ld.global.u32 	%r71, [%rd35];
	mul.lo.s32 	%r72, %r71, %r28;
	cvt.s64.s32 	%rd36, %r72;
	mad.lo.s32 	%r73, %r69, %r23, %r68;
	sub.s32 	%r74, %r15, %r73;
	mad.lo.s32 	%r75, %r74, %r23, %r109;
	cvt.s64.s32 	%rd37, %r75;
	add.s64 	%rd38, %rd37, %rd36;
	shl.b64 	%rd39, %rd38, 2;
	add.s64 	%rd40, %rd2, %rd39;
	ld.global.u32 	%r76, [%rd40];
	mad.lo.s32 	%r77, %r15, %r27, %r109;
	mul.wide.s32 	%rd41, %r77, 4;
	add.s64 	%rd42, %rd1, %rd41;
	st.global.u32 	[%rd42], %r76;
$L__BB0_13:
	add.s32 	%r112, %r15, %r3;
	add.s32 	%r111, %r111, 4;
	setp.ne.s32 	%p16, %r111, %r7;
	@%p16 bra 	$L__BB0_5;
$L__BB0_14:
	setp.eq.s32 	%p17, %r6, 0;
	@%p17 bra 	$L__BB0_22;
	setp.ge.s32 	%p18, %r109, %r27;
	setp.ge.s32 	%p19, %r112, %r26;
	or.pred  	%p20, %p18, %p19;
	@%p20 bra 	$L__BB0_17;
	div.s32 	%r78, %r109, %r23;
	div.s32 	%r79, %r112, %r24;
	mad.lo.s32 	%r80, %r79, %r25, %r78;
	mul.wide.s32 	%rd43, %r80, 4;
	add.s64 	%rd44, %rd3, %rd43;
	ld.global.u32 	%r81, [%rd44];
	mul.lo.s32 	%r82, %r81, %r28;
	cvt.s64.s32 	%rd45, %r82;
	mad.lo.s32 	%r83, %r79, %r23, %r78;
	sub.s32 	%r84, %r112, %r83;
	mad.lo.s32 	%r85, %r84, %r23, %r109;
	cvt.s64.s32 	%rd46, %r85;
	add.s64 	%rd47, %rd46, %rd45;
	shl.b64 	%rd48, %rd47, 2;
	add.s64 	%rd49, %rd2, %rd48;
	ld.global.u32 	%r86, [%rd49];
	mad.lo.s32 	%r87, %r112, %r27, %r109;
	mul.wide.s32 	%rd50, %r87, 4;
	add.s64 	%rd51, %rd1, %rd50;
	st.global.u32 	[%rd51], %r86;
$L__BB0_17:
	setp.eq.s32 	%p21, %r6, 1;
	add.s32 	%r19, %r112, %r3;
	@%p21 bra 	$L__BB0_22;
	setp.ge.s32 	%p22, %r109, %r27;
	setp.ge.s32 	%p23, %r19, %r26;
	or.pred  	%p24, %p22, %p23;
	@%p24 bra 	$L__BB0_20;
	div.s32 	%r88, %r109, %r23;
	div.s32 	%r89, %r19, %r24;
	mad.lo.s32 	%r90, %r89, %r25, %r88;
	mul.wide.s32 	%rd52, %r90, 4;
	add.s64 	%rd53, %rd3, %rd52;
	ld.global.u32 	%r91, [%rd53];
	mul.lo.s32 	%r92, %r91, %r28;
	cvt.s64.s32 	%rd54, %r92;
	mad.lo.s32 	%r93, %r89, %r23, %r88;
	sub.s32 	%r94, %r19, %r93;
	mad.lo.s32 	%r95, %r94, %r23, %r109;
	cvt.s64.s32 	%rd55, %r95;
	add.s64 	%rd56, %rd55, %rd54;
	shl.b64 	%rd57, %rd56, 2;
	add.s64 	%rd58, %rd2, %rd57;
	ld.global.u32 	%r96, [%rd58];
	mad.lo.s32 	%r97, %r19, %r27, %r109;
	mul.wide.s32 	%rd59, %r97, 4;
	add.s64 	%rd60, %rd1, %rd59;
	st.global.u32 	[%rd60], %r96;
$L__BB0_20:
	setp.ge.s32 	%p25, %r109, %r27;
	setp.eq.s32 	%p26, %r6, 2;
	add.s32 	%r20, %r19, %r3;
	setp.ge.s32 	%p27, %r20, %r26;
	or.pred  	%p28, %p25, %p27;
	or.pred  	%p29, %p28, %p26;
	@%p29 bra 	$L__BB0_22;
	div.s32 	%r98, %r109, %r23;
	div.s32 	%r99, %r20, %r24;
	mad.lo.s32 	%r100, %r99, %r25, %r98;
	mul.wide.s32 	%rd61, %r100, 4;
	add.s64 	%rd62, %rd3, %rd61;
	ld.global.u32 	%r101, [%rd62];
	mul.lo.s32 	%r102, %r101, %r28;
	cvt.s64.s32 	%rd63, %r102;
	mad.lo.s32 	%r103, %r99, %r23, %r98;
	sub.s32 	%r104, %r20, %r103;
	mad.lo.s32 	%r105, %r104, %r23, %r109;
	cvt.s64.s32 	%rd64, %r105;
	add.s64 	%rd65, %rd64, %rd63;
	shl.b64 	%rd66, %rd65, 2;
	add.s64 	%rd67, %rd2, %rd66;
	ld.global.u32 	%r106, [%rd67];
	mad.lo.s32 	%r107, %r20, %r27, %r109;
	mul.wide.s32 	%rd68, %r107, 4;
	add.s64 	%rd69, %rd1, %rd68;
	st.global.u32 	[%rd69], %r106;
$L__BB0_22:
	add.s32 	%r109, %r109, %r1;
	add.s32 	%r108, %r9, 1;
	setp.ne.s32 	%p30, %r9, %r2;
	@%p30 bra 	$L__BB0_2;
$L__BB0_23:
	ret;

}


// ===== COMPILED SASS (sm_100) =====

	.target	sm_100

	.elftype	@"ET_EXEC"


//--------------------- .note.nv.tkinfo           --------------------------
	.section	.note.nv.tkinfo,"",@"SHT_NOTE"
	.sectionflags	@"SHF_NOTE_NV_TKINFO"
	.tkinfo
        /*0018*/ 	.word	0x00000002
        /*0030*/ 	.string	""
        /*0030*/ 	.string	"ptxas"
        /*0030*/ 	.string	"Cuda compilation tools, release 13.0, V13.0.88"
        /*0030*/ 	.string	"Build cuda_13.0.r13.0/compiler.36424714_0"
        /*0030*/ 	.string	"-arch sm_100 -m 64 "



//--------------------- .note.nv.cuinfo           --------------------------
	.section	.note.nv.cuinfo,"",@"SHT_NOTE"
	.sectionflags	@"SHF_NOTE_NV_CUINFO"
        /*0018*/ 	.short	0x0002
        /*001a*/ 	.short	0x0064
        /*001c*/ 	.short	0x0082
	.zero		2


//--------------------- .nv.info                  --------------------------
	.section	.nv.info,"",@"SHT_CUDA_INFO"
	.align	4


	//----- nvinfo : EIATTR_REGCOUNT
	.align		4
        /*0000*/ 	.byte	0x04, 0x2f
        /*0002*/ 	.short	(.L_1 - .L_0)
	.align		4
.L_0:
        /*0004*/ 	.word	index@(_Z13BuildFinalImgPiS_S_iiiiii)
        /*0008*/ 	.word	0x0000001e


	//----- nvinfo : EIATTR_FRAME_SIZE
	.align		4
.L_1:
        /*000c*/ 	.byte	0x04, 0x11
        /*000e*/ 	.short	(.L_3 - .L_2)
	.align		4
.L_2:
        /*0010*/ 	.word	index@(_Z13BuildFinalImgPiS_S_iiiiii)
        /*0014*/ 	.word	0x00000000


	//----- nvinfo : EIATTR_MIN_STACK_SIZE
	.align		4
.L_3:
        /*0018*/ 	.byte	0x04, 0x12
        /*001a*/ 	.short	(.L_5 - .L_4)
	.align		4
.L_4:
        /*001c*/ 	.word	index@(_Z13BuildFinalImgPiS_S_iiiiii)
        /*0020*/ 	.word	0x00000000
.L_5:


//--------------------- .nv.compat                --------------------------
	.section	.nv.compat,"",@"SHT_CUDA_COMPAT_INFO"
	.align	4
        /*0000*/ 	.byte	0x02, 0x09, 0x00, 0x00, 0x02, 0x02, 0x01, 0x00, 0x02, 0x05, 0x05, 0x00, 0x03, 0x07, 0x01, 0x01
        /*0010*/ 	.byte	0x02, 0x03, 0x00, 0x00, 0x02, 0x06, 0x01, 0x00, 0x04, 0x0b, 0x08, 0x00, 0x09, 0x00, 0x00, 0x00
        /*0020*/ 	.byte	0x00, 0x00, 0x00, 0x00


//--------------------- .nv.info._Z13BuildFinalImgPiS_S_iiiiii --------------------------
	.section	.nv.info._Z13BuildFinalImgPiS_S_iiiiii,"",@"SHT_CUDA_INFO"
	.sectionflags	@""
	.align	4


	//----- nvinfo : EIATTR_CUDA_API_VERSION
	.align		4
        /*0000*/ 	.byte	0x04, 0x37
        /*0002*/ 	.short	(.L_7 - .L_6)
.L_6:
        /*0004*/ 	.word	0x00000082


	//----- nvinfo : EIATTR_KPARAM_INFO
	.align		4
.L_7:
        /*0008*/ 	.byte	0x04, 0x17
        /*000a*/ 	.short	(.L_9 - .L_8)
.L_8:
        /*000c*/ 	.word	0x00000000
        /*0010*/ 	.short	0x0008
        /*0012*/ 	.short	0x002c
        /*0014*/ 	.byte	0x00, 0xf0, 0x11, 0x00


	//----- nvinfo : EIATTR_KPARAM_INFO
	.align		4
.L_9:
        /*0018*/ 	.byte	0x04, 0x17
        /*001a*/ 	.short	(.L_11 - .L_10)
.L_10:
        /*001c*/ 	.word	0x00000000
        /*0020*/ 	.short	0x0007
        /*0022*/ 	.short	0x0028
        /*0024*/ 	.byte	0x00, 0xf0, 0x11, 0x00


	//----- nvinfo : EIATTR_KPARAM_INFO
	.align		4
.L_11:
        /*0028*/ 	.byte	0x04, 0x17
        /*002a*/ 	.short	(.L_13 - .L_12)
.L_12:
        /*002c*/ 	.word	0x00000000
        /*0030*/ 	.short	0x0006
        /*0032*/ 	.short	0x0024
        /*0034*/ 	.byte	0x00, 0xf0, 0x11, 0x00


	//----- nvinfo : EIATTR_KPARAM_INFO
	.align		4
.L_13:
        /*0038*/ 	.byte	0x04, 0x17
        /*003a*/ 	.short	(.L_15 - .L_14)
.L_14:
        /*003c*/ 	.word	0x00000000
        /*0040*/ 	.short	0x0005
        /*0042*/ 	.short	0x0020
        /*0044*/ 	.byte	0x00, 0xf0, 0x11, 0x00


	//----- nvinfo : EIATTR_KPARAM_INFO
	.align		4
.L_15:
        /*0048*/ 	.byte	0x04, 0x17
        /*004a*/ 	.short	(.L_17 - .L_16)
.L_16:
        /*004c*/ 	.word	0x00000000
        /*0050*/ 	.short	0x0004
        /*0052*/ 	.short	0x001c
        /*0054*/ 	.byte	0x00, 0xf0, 0x11, 0x00


	//----- nvinfo : EIATTR_KPARAM_INFO
	.align		4
.L_17:
        /*0058*/ 	.byte	0x04, 0x17
        /*005a*/ 	.short	(.L_19 - .L_18)
.L_18:
        /*005c*/ 	.word	0x00000000
        /*0060*/ 	.short	0x0003
        /*0062*/ 	.short	0x0018
        /*0064*/ 	.byte	0x00, 0xf0, 0x11, 0x00


	//----- nvinfo : EIATTR_KPARAM_INFO
	.align		4
.L_19:
        /*0068*/ 	.byte	0x04, 0x17
        /*006a*/ 	.short	(.L_21 - .L_20)
.L_20:
        /*006c*/ 	.word	0x00000000
        /*0070*/ 	.short	0x0002
        /*0072*/ 	.short	0x0010
        /*0074*/ 	.byte	0x00, 0xf5, 0x21, 0x00


	//----- nvinfo : EIATTR_KPARAM_INFO
	.align		4
.L_21:
        /*0078*/ 	.byte	0x04, 0x17
        /*007a*/ 	.short	(.L_23 - .L_22)
.L_22:
        /*007c*/ 	.word	0x00000000
        /*0080*/ 	.short	0x0001
        /*0082*/ 	.short	0x0008
        /*0084*/ 	.byte	0x00, 0xf5, 0x21, 0x00


	//----- nvinfo : EIATTR_KPARAM_INFO
	.align		4
.L_23:
        /*0088*/ 	.byte	0x04, 0x17
        /*008a*/ 	.short	(.L_25 - .L_24)
.L_24:
        /*008c*/ 	.word	0x00000000
        /*0090*/ 	.short	0x0000
        /*0092*/ 	.short	0x0000
        /*0094*/ 	.byte	0x00, 0xf5, 0x21, 0x00


	//----- nvinfo : EIATTR_SPARSE_MMA_MASK
	.align		4
.L_25:
        /*0098*/ 	.byte	0x03, 0x50
        /*009a*/ 	.short	0x0000


	//----- nvinfo : EIATTR_MAXREG_COUNT
	.align		4
        /*009c*/ 	.byte	0x03, 0x1b
        /*009e*/ 	.short	0x00ff


	//----- nvinfo : EIATTR_MERCURY_ISA_VERSION
	.align		4
        /*00a0*/ 	.byte	0x03, 0x5f
        /*00a2*/ 	.short	0x0101


	//----- nvinfo : EIATTR_VRC_CTA_INIT_COUNT
	.align		4
        /*00a4*/ 	.byte	0x02, 0x4a
	.zero		1
	.zero		1


	//----- nvinfo : EIATTR_EXIT_INSTR_OFFSETS
	.align		4
        /*00a8*/ 	.byte	0x04, 0x1c
        /*00aa*/ 	.short	(.L_27 - .L_26)


	//   ....[0]....
.L_26:
        /*00ac*/ 	.word	0x00000260


	//   ....[1]....
        /*00b0*/ 	.word	0x00002540


	//----- nvinfo : EIATTR_CRS_STACK_SIZE
	.align		4
.L_27:
        /*00b4*/ 	.byte	0x04, 0x1e
        /*00b6*/ 	.short	(.L_29 - .L_28)
.L_28:
        /*00b8*/ 	.word	0x00000000


	//----- nvinfo : EIATTR_CBANK_PARAM_SIZE
	.align		4
.L_29:
        /*00bc*/ 	.byte	0x03, 0x19
        /*00be*/ 	.short	0x0030


	//----- nvinfo : EIATTR_PARAM_CBANK
	.align		4
        /*00c0*/ 	.byte	0x04, 0x0a
        /*00c2*/ 	.short	(.L_31 - .L_30)
	.align		4
.L_30:
        /*00c4*/ 	.word	index@(.nv.constant0._Z13BuildFinalImgPiS_S_iiiiii)
        /*00c8*/ 	.short	0x0380
        /*00ca*/ 	.short	0x0030


	//----- nvinfo : EIATTR_SW_WAR
	.align		4
.L_31:
        /*00cc*/ 	.byte	0x04, 0x36
        /*00ce*/ 	.short	(.L_33 - .L_32)
.L_32:
        /*00d0*/ 	.word	0x00000008
.L_33:


//--------------------- .nv.callgraph             --------------------------
	.section	.nv.callgraph,"",@"SHT_CUDA_CALLGRAPH"
	.align	4
	.sectionentsize	8
	.align		4
        /*0000*/ 	.word	0x00000000
	.align		4
        /*0004*/ 	.word	0xffffffff
	.align		4
        /*0008*/ 	.word	0x00000000
	.align		4
        /*000c*/ 	.word	0xfffffffe
	.align		4
        /*0010*/ 	.word	0x00000000
	.align		4
        /*0014*/ 	.word	0xfffffffd
	.align		4
        /*0018*/ 	.word	0x00000000
	.align		4
        /*001c*/ 	.word	0xfffffffc


//--------------------- .text._Z13BuildFinalImgPiS_S_iiiiii --------------------------
	.section	.text._Z13BuildFinalImgPiS_S_iiiiii,"ax",@progbits
	.align	128
        .global         _Z13BuildFinalImgPiS_S_iiiiii
        .type           _Z13BuildFinalImgPiS_S_iiiiii,@function
        .size           _Z13BuildFinalImgPiS_S_iiiiii,(.L_x_18 - _Z13BuildFinalImgPiS_S_iiiiii)
        .other          _Z13BuildFinalImgPiS_S_iiiiii,@"STO_CUDA_ENTRY STV_DEFAULT"
_Z13BuildFinalImgPiS_S_iiiiii:
.text._Z13BuildFinalImgPiS_S_iiiiii:
[----:B------:R-:W-:Y:S08]  /*0000*/  LDC R1, c[0x0][0x37c] ;  /* 0x0000df00ff017b82 */ /* 0x000ff00000000800 */
[----:B------:R-:W0:Y:S01]  /*0010*/  LDC R11, c[0x0][0x364] ;  /* 0x0000d900ff0b7b82 */ /* 0x000e220000000800 */
[----:B------:R-:W1:Y:S01]  /*0020*/  LDCU UR6, c[0x0][0x370] ;  /* 0x00006e00ff0677ac */ /* 0x000e620008000800 */
[----:B------:R-:W2:Y:S06]  /*0030*/  LDCU UR7, c[0x0][0x374] ;  /* 0x00006e80ff0777ac */ /* 0x000eac0008000800 */
[----:B------:R-:W3:Y:S08]  /*0040*/  LDC R7, c[0x0][0x3a8] ;  /* 0x0000ea00ff077b82 */ /* 0x000ef00000000800 */
[----:B------:R-:W4:Y:S01]  /*0050*/  S2UR UR4, SR_CTAID.Y ;  /* 0x00000000000479c3 */ /* 0x000f220000002600 */
[----:B-1----:R-:W1:Y:S01]  /*0060*/  I2F.U32.RP R0, UR6 ;  /* 0x0000000600007d06 */ /* 0x002e620008209000 */
[----:B------:R-:W-:-:S07]  /*0070*/  ISETP.NE.U32.AND P2, PT, RZ, UR6, PT ;  /* 0x00000006ff007c0c */ /* 0x000fce000bf45070 */
[----:B--2---:R-:W2:Y:S08]  /*0080*/  I2F.U32.RP R4, UR7 ;  /* 0x0000000700047d06 */ /* 0x004eb00008209000 */
[----:B-1----:R-:W1:Y:S08]  /*0090*/  MUFU.RCP R0, R0 ;  /* 0x0000000000007308 */ /* 0x002e700000001000 */
[----:B--2---:R-:W-:Y:S01]  /*00a0*/  MUFU.RCP R4, R4 ;  /* 0x0000000400047308 */ /* 0x004fe20000001000 */
[----:B-1----:R-:W-:-:S07]  /*00b0*/  VIADD R2, R0, 0xffffffe ;  /* 0x0ffffffe00027836 */ /* 0x002fce0000000000 */
[----:B------:R1:W2:Y:S02]  /*00c0*/  F2I.FTZ.U32.TRUNC.NTZ R3, R2 ;  /* 0x0000000200037305 */ /* 0x0002a4000021f000 */
[----:B-1----:R-:W-:Y:S02]  /*00d0*/  IMAD.MOV.U32 R2, RZ, RZ, RZ ;  /* 0x000000ffff027224 */ /* 0x002fe400078e00ff */
[----:B--2---:R-:W-:-:S04]  /*00e0*/  IMAD.MOV R5, RZ, RZ, -R3 ;  /* 0x000000ffff057224 */ /* 0x004fc800078e0a03 */
[----:B------:R-:W-:-:S04]  /*00f0*/  IMAD R5, R5, UR6, RZ ;  /* 0x0000000605057c24 */ /* 0x000fc8000f8e02ff */
[----:B------:R-:W-:Y:S01]  /*0100*/  IMAD.HI.U32 R0, R3, R5, R2 ;  /* 0x0000000503007227 */ /* 0x000fe200078e0002 */
[----:B------:R-:W-:Y:S02]  /*0110*/  IADD3 R3, PT, PT, R4, 0xffffffe, RZ ;  /* 0x0ffffffe04037810 */ /* 0x000fe40007ffe0ff */
[----:B------:R-:W1:Y:S03]  /*0120*/  S2R R4, SR_TID.Y ;  /* 0x0000000000047919 */ /* 0x000e660000002200 */
[----:B---3--:R-:W-:Y:S01]  /*0130*/  IMAD.HI.U32 R0, R0, R7, RZ ;  /* 0x0000000700007227 */ /* 0x008fe200078e00ff */
[----:B------:R-:W2:Y:S03]  /*0140*/  F2I.FTZ.U32.TRUNC.NTZ R3, R3 ;  /* 0x0000000300037305 */ /* 0x000ea6000021f000 */
[----:B------:R-:W-:-:S04]  /*0150*/  IMAD.MOV R2, RZ, RZ, -R0 ;  /* 0x000000ffff027224 */ /* 0x000fc800078e0a00 */
[----:B------:R-:W-:-:S05]  /*0160*/  IMAD R2, R2, UR6, R7 ;  /* 0x0000000602027c24 */ /* 0x000fca000f8e0207 */
[----:B------:R-:W-:Y:S01]  /*0170*/  ISETP.GE.U32.AND P0, PT, R2, UR6, PT ;  /* 0x0000000602007c0c */ /* 0x000fe2000bf06070 */
[----:B--2---:R-:W-:-:S04]  /*0180*/  IMAD.MOV R5, RZ, RZ, -R3 ;  /* 0x000000ffff057224 */ /* 0x004fc800078e0a03 */
[----:B------:R-:W-:-:S08]  /*0190*/  IMAD R5, R5, UR7, RZ ;  /* 0x0000000705057c24 */ /* 0x000fd0000f8e02ff */
[----:B------:R-:W-:Y:S02]  /*01a0*/  @P0 VIADD R2, R2, -UR6 ;  /* 0x8000000602020c36 */ /* 0x000fe40008000000 */
[----:B------:R-:W-:-:S03]  /*01b0*/  @P0 VIADD R0, R0, 0x1 ;  /* 0x0000000100000836 */ /* 0x000fc60000000000 */
[----:B------:R-:W-:Y:S01]  /*01c0*/  ISETP.GE.U32.AND P1, PT, R2, UR6, PT ;  /* 0x0000000602007c0c */ /* 0x000fe2000bf26070 */
[----:B------:R-:W-:-:S05]  /*01d0*/  HFMA2 R2, -RZ, RZ, 0, 0 ;  /* 0x00000000ff027431 */ /* 0x000fca00000001ff */
[----:B------:R-:W-:-:S07]  /*01e0*/  IMAD.HI.U32 R2, R3, R5, R2 ;  /* 0x0000000503027227 */ /* 0x000fce00078e0002 */
[----:B------:R-:W-:Y:S01]  /*01f0*/  @P1 VIADD R0, R0, 0x1 ;  /* 0x0000000100001836 */ /* 0x000fe20000000000 */
[----:B------:R-:W-:Y:S01]  /*0200*/  @!P2 LOP3.LUT R0, RZ, UR6, RZ, 0x33, !PT ;  /* 0x00000006ff00ac12 */ /* 0x000fe2000f8e33ff */
[----:B------:R-:W-:-:S03]  /*0210*/  IMAD.HI.U32 R10, R2, R7, RZ ;  /* 0x00000007020a7227 */ /* 0x000fc600078e00ff */
[----:B------:R-:W-:Y:S01]  /*0220*/  ISETP.GT.U32.AND P1, PT, R0, 0x7ffffffe, PT ;  /* 0x7ffffffe0000780c */ /* 0x000fe20003f24070 */
[----:B------:R-:W-:-:S04]  /*0230*/  IMAD.MOV R2, RZ, RZ, -R10 ;  /* 0x000000ffff027224 */ /* 0x000fc800078e0a0a */
[----:B------:R-:W-:-:S05]  /*0240*/  IMAD R2, R2, UR7, R7 ;  /* 0x0000000702027c24 */ /* 0x000fca000f8e0207 */
[----:B------:R-:W-:-:S03]  /*0250*/  ISETP.GE.U32.AND P0, PT, R2, UR7, PT ;  /* 0x0000000702007c0c */ /* 0x000fc6000bf06070 */
[----:B01--4-:R-:W-:Y:S10]  /*0260*/  @P1 EXIT ;  /* 0x000000000000194d */ /* 0x013ff40003800000 */
[----:B------:R-:W0:Y:S01]  /*0270*/  S2R R12, SR_CTAID.X ;  /* 0x00000000000c7919 */ /* 0x000e220000002500 */
[----:B------:R-:W-:Y:S01]  /*0280*/  @P0 IADD3 R2, PT, PT, R2, -UR7, RZ ;  /* 0x8000000702020c10 */ /* 0x000fe2000fffe0ff */
[----:B------:R-:W0:Y:S01]  /*0290*/  LDCU UR5, c[0x0][0x360] ;  /* 0x00006c00ff0577ac */ /* 0x000e220008000800 */
[----:B------:R-:W-:Y:S01]  /*02a0*/  ISETP.NE.U32.AND P2, PT, RZ, UR7, PT ;  /* 0x00000007ff007c0c */ /* 0x000fe2000bf45070 */
[----:B------:R-:W0:Y:S01]  /*02b0*/  S2R R3, SR_TID.X ;  /* 0x0000000000037919 */ /* 0x000e220000002100 */
[----:B------:R-:W-:Y:S01]  /*02c0*/  ISETP.GE.U32.AND P1, PT, R2, UR7, PT ;  /* 0x0000000702007c0c */ /* 0x000fe2000bf26070 */
[----:B------:R-:W-:Y:S01]  /*02d0*/  @P0 VIADD R10, R10, 0x1 ;  /* 0x000000010a0a0836 */ /* 0x000fe20000000000 */
[----:B------:R-:W1:Y:S01]  /*02e0*/  LDCU.64 UR8, c[0x0][0x358] ;  /* 0x00006b00ff0877ac */ /* 0x000e620008000a00 */
[----:B------:R-:W-:Y:S01]  /*02f0*/  IMAD R11, R11, UR4, R4 ;  /* 0x000000040b0b7c24 */ /* 0x000fe2000f8e0204 */
[----:B------:R-:W-:-:S09]  /*0300*/  UMOV UR4, URZ ;  /* 0x000000ff00047c82 */ /* 0x000fd20008000000 */
[----:B------:R-:W-:Y:S01]  /*0310*/  @P1 VIADD R10, R10, 0x1 ;  /* 0x000000010a0a1836 */ /* 0x000fe20000000000 */
[----:B------:R-:W-:-:S05]  /*0320*/  @!P2 LOP3.LUT R10, RZ, UR7, RZ, 0x33, !PT ;  /* 0x00000007ff0aac12 */ /* 0x000fca000f8e33ff */
[----:B------:R-:W-:-:S05]  /*0330*/  VIADD R13, R10, 0x1 ;  /* 0x000000010a0d7836 */ /* 0x000fca0000000000 */
[C---:B------:R-:W-:Y:S02]  /*0340*/  LOP3.LUT R16, R13.reuse, 0x3, RZ, 0xc0, !PT ;  /* 0x000000030d107812 */ /* 0x040fe400078ec0ff */
[----:B------:R-:W-:Y:S01]  /*0350*/  LOP3.LUT R13, R13, 0xfffffffc, RZ, 0xc0, !PT ;  /* 0xfffffffc0d0d7812 */ /* 0x000fe200078ec0ff */
[----:B01----:R-:W-:-:S07]  /*0360*/  IMAD R12, R12, UR5, R3 ;  /* 0x000000050c0c7c24 */ /* 0x003fce000f8e0203 */
.L_x_16:
[----:B------:R-:W-:Y:S02]  /*0370*/  ISETP.GT.U32.AND P0, PT, R10, 0x7ffffffe, PT ;  /* 0x7ffffffe0a00780c */ /* 0x000fe40003f04070 */
[----:B------:R-:W-:Y:S01]  /*0380*/  ISETP.NE.AND P4, PT, R0, UR4, PT ;  /* 0x0000000400007c0c */ /* 0x000fe2000bf85270 */
[----:B------:R-:W-:-:S10]  /*0390*/  UIADD3 UR4, UPT, UPT, UR4, 0x1, URZ ;  /* 0x0000000104047890 */ /* 0x000fd4000fffe0ff */
[----:B01234-:R-:W-:Y:S05]  /*03a0*/  @P0 BRA `(.L_x_0) ;  /* 0x00000020005c0947 */ /* 0x01ffea0003800000 */
[----:B------:R-:W-:Y:S02]  /*03b0*/  ISETP.GE.U32.AND P0, PT, R10, 0x3, PT ;  /* 0x000000030a00780c */ /* 0x000fe40003f06070 */
[----:B------:R-:W-:-:S11]  /*03c0*/  MOV R23, R11 ;  /* 0x0000000b00177202 */ /* 0x000fd60000000f00 */
[----:B------:R-:W-:Y:S05]  /*03d0*/  @!P0 BRA `(.L_x_1) ;  /* 0x00000010009c8947 */ /* 0x000fea0003800000 */
[----:B------:R-:W0:Y:S01]  /*03e0*/  LDC R15, c[0x0][0x398] ;  /* 0x0000e600ff0f7b82 */ /* 0x000e220000000800 */
[----:B------:R-:W-:Y:S01]  /*03f0*/  IMAD.MOV.U32 R23, RZ, RZ, R11 ;  /* 0x000000ffff177224 */ /* 0x000fe200078e000b */
[----:B------:R-:W1:Y:S01]  /*0400*/  LDCU UR11, c[0x0][0x3a0] ;  /* 0x00007400ff0b77ac */ /* 0x000e620008000800 */
[----:B------:R-:W2:Y:S05]  /*0410*/  LDCU UR12, c[0x0][0x3ac] ;  /* 0x00007580ff0c77ac */ /* 0x000eaa0008000800 */
[----:B------:R-:W3:Y:S01]  /*0420*/  LDC R14, c[0x0][0x39c] ;  /* 0x0000e700ff0e7b82 */ /* 0x000ee20000000800 */
[----:B------:R-:W4:Y:S01]  /*0430*/  LDCU UR13, c[0x0][0x3a8] ;  /* 0x00007500ff0d77ac */ /* 0x000f220008000800 */
[----:B------:R-:W0:Y:S06]  /*0440*/  LDCU UR10, c[0x0][0x3a4] ;  /* 0x00007480ff0a77ac */ /* 0x000e2c0008000800 */
[----:B------:R-:W0:Y:S01]  /*0450*/  LDC.64 R4, c[0x0][0x380] ;  /* 0x0000e000ff047b82 */ /* 0x000e220000000a00 */
[----:B------:R-:W0:Y:S01]  /*0460*/  LDCU.64 UR14, c[0x0][0x388] ;  /* 0x00007100ff0e77ac */ /* 0x000e220008000a00 */
[----:B------:R-:W-:-:S06]  /*0470*/  UMOV UR5, URZ ;  /* 0x000000ff00057c82 */ /* 0x000fcc0008000000 */
[----:B-12---:R-:W0:Y:S02]  /*0480*/  LDC.64 R2, c[0x0][0x390] ;  /* 0x0000e400ff027b82 */ /* 0x006e240000000a00 */
.L_x_10:
[C---:B0-----:R-:W-:Y:S01]  /*0490*/  ISETP.GE.AND P0, PT, R23.reuse, UR10, PT ;  /* 0x0000000a17007c0c */ /* 0x041fe2000bf06270 */
[----:B------:R-:W-:Y:S01]  /*04a0*/  VIADD R21, R23, UR7 ;  /* 0x0000000717157c36 */ /* 0x000fe20008000000 */
[----:B------:R-:W-:Y:S01]  /*04b0*/  UIADD3 UR5, UPT, UPT, UR5, 0x4, URZ ;  /* 0x0000000405057890 */ /* 0x000fe2000fffe0ff */
[----:B------:R-:W-:Y:S01]  /*04c0*/  BSSY.RECONVERGENT B0, `(.L_x_2) ;  /* 0x000004c000007945 */ /* 0x000fe20003800200 */
[----:B----4-:R-:W-:Y:S01]  /*04d0*/  ISETP.GE.OR P0, PT, R12, UR13, P0 ;  /* 0x0000000d0c007c0c */ /* 0x010fe20008706670 */
[C---:B------:R-:W-:Y:S01]  /*04e0*/  VIADD R19, R21.reuse, UR7 ;  /* 0x0000000715137c36 */ /* 0x040fe20008000000 */
[----:B------:R-:W-:Y:S02]  /*04f0*/  ISETP.GE.AND P1, PT, R21, UR10, PT ;  /* 0x0000000a15007c0c */ /* 0x000fe4000bf26270 */
[----:B------:R-:W-:Y:S02]  /*0500*/  ISETP.NE.AND P5, PT, R13, UR5, PT ;  /* 0x000000050d007c0c */ /* 0x000fe4000bfa5270 */
[----:B------:R-:W-:-:S02]  /*0510*/  IADD3 R17, PT, PT, R19, UR7, RZ ;  /* 0x0000000713117c10 */ /* 0x000fc4000fffe0ff */
[----:B------:R-:W-:Y:S02]  /*0520*/  ISETP.GE.AND P3, PT, R19, UR10, PT ;  /* 0x0000000a13007c0c */ /* 0x000fe4000bf66270 */
[----:B------:R-:W-:Y:S02]  /*0530*/  ISETP.GE.AND P2, PT, R17, UR10, PT ;  /* 0x0000000a11007c0c */ /* 0x000fe4000bf46270 */
[C---:B------:R-:W-:Y:S02]  /*0540*/  ISETP.GE.OR P1, PT, R12.reuse, UR13, P1 ;  /* 0x0000000d0c007c0c */ /* 0x040fe40008f26670 */
[C---:B------:R-:W-:Y:S02]  /*0550*/  ISETP.GE.OR P3, PT, R12.reuse, UR13, P3 ;  /* 0x0000000d0c007c0c */ /* 0x040fe40009f66670 */
[----:B------:R-:W-:Y:S01]  /*0560*/  ISETP.GE.OR P2, PT, R12, UR13, P2 ;  /* 0x0000000d0c007c0c */ /* 0x000fe20009746670 */
[----:B-12---:R-:W-:-:S12]  /*0570*/  @P0 BRA `(.L_x_3) ;  /* 0x0000000400000947 */ /* 0x006fd80003800000 */
[----:B------:R-:W-:Y:S02]  /*0580*/  IABS R20, R15 ;  /* 0x0000000f00147213 */ /* 0x000fe40000000000 */
[----:B---3--:R-:W-:Y:S02]  /*0590*/  IABS R18, R14 ;  /* 0x0000000e00127213 */ /* 0x008fe40000000000 */
[----:B------:R-:W0:Y:S08]  /*05a0*/  I2F.RP R22, R20 ;  /* 0x0000001400167306 */ /* 0x000e300000209400 */
[----:B------:R-:W1:Y:S08]  /*05b0*/  I2F.RP R24, R18 ;  /* 0x0000001200187306 */ /* 0x000e700000209400 */
[----:B0-----:R-:W0:Y:S08]  /*05c0*/  MUFU.RCP R22, R22 ;  /* 0x0000001600167308 */ /* 0x001e300000001000 */
[----:B-1----:R-:W1:Y:S01]  /*05d0*/  MUFU.RCP R24, R24 ;  /* 0x0000001800187308 */ /* 0x002e620000001000 */
[----:B0-----:R-:W-:Y:S01]  /*05e0*/  VIADD R6, R22, 0xffffffe ;  /* 0x0ffffffe16067836 */ /* 0x001fe20000000000 */
[----:B------:R-:W-:-:S06]  /*05f0*/  IABS R22, R12 ;  /* 0x0000000c00167213 */ /* 0x000fcc0000000000 */
[----:B------:R0:W2:Y:S01]  /*0600*/  F2I.FTZ.U32.TRUNC.NTZ R7, R6 ;  /* 0x0000000600077305 */ /* 0x0000a2000021f000 */
[----:B-1----:R-:W-:-:S07]  /*0610*/  VIADD R8, R24, 0xffffffe ;  /* 0x0ffffffe18087836 */ /* 0x002fce0000000000 */
[----:B------:R1:W3:Y:S01]  /*0620*/  F2I.FTZ.U32.TRUNC.NTZ R9, R8 ;  /* 0x0000000800097305 */ /* 0x0002e2000021f000 */
[----:B0-----:R-:W-:Y:S02]  /*0630*/  IMAD.MOV.U32 R6, RZ, RZ, RZ ;  /* 0x000000ffff067224 */ /* 0x001fe400078e00ff */
[----:B--2---:R-:W-:Y:S02]  /*0640*/  IMAD.MOV R25, RZ, RZ, -R7 ;  /* 0x000000ffff197224 */ /* 0x004fe400078e0a07 */
[----:B-1----:R-:W-:Y:S02]  /*0650*/  IMAD.MOV.U32 R8, RZ, RZ, RZ ;  /* 0x000000ffff087224 */ /* 0x002fe400078e00ff */
[----:B------:R-:W-:-:S04]  /*0660*/  IMAD R25, R25, R20, RZ ;  /* 0x0000001419197224 */ /* 0x000fc800078e02ff */
[----:B------:R-:W-:Y:S01]  /*0670*/  IMAD.HI.U32 R7, R7, R25, R6 ;  /* 0x0000001907077227 */ /* 0x000fe200078e0006 */
[----:B---3--:R-:W-:-:S05]  /*0680*/  IADD3 R26, PT, PT, RZ, -R9, RZ ;  /* 0x80000009ff1a7210 */ /* 0x008fca0007ffe0ff */
[----:B------:R-:W-:-:S04]  /*0690*/  IMAD.HI.U32 R6, R7, R22, RZ ;  /* 0x0000001607067227 */ /* 0x000fc800078e00ff */
[----:B------:R-:W-:Y:S01]  /*06a0*/  IMAD.MOV.U32 R25, RZ, RZ, R26 ;  /* 0x000000ffff197224 */ /* 0x000fe200078e001a */
[----:B------:R-:W-:-:S03]  /*06b0*/  IADD3 R7, PT, PT, -R6, RZ, RZ ;  /* 0x000000ff06077210 */ /* 0x000fc60007ffe1ff */
[----:B------:R-:W-:Y:S02]  /*06c0*/  IMAD R25, R25, R18, RZ ;  /* 0x0000001219197224 */ /* 0x000fe400078e02ff */
[C---:B------:R-:W-:Y:S02]  /*06d0*/  IMAD R7, R20.reuse, R7, R22 ;  /* 0x0000000714077224 */ /* 0x040fe400078e0216 */
[----:B------:R-:W-:Y:S01]  /*06e0*/  IMAD.HI.U32 R8, R9, R25, R8 ;  /* 0x0000001909087227 */ /* 0x000fe200078e0008 */
[----:B------:R-:W-:Y:S02]  /*06f0*/  IABS R9, R23 ;  /* 0x0000001700097213 */ /* 0x000fe40000000000 */
[----:B------:R-:W-:-:S03]  /*0700*/  ISETP.GT.U32.AND P0, PT, R20, R7, PT ;  /* 0x000000071400720c */ /* 0x000fc60003f04070 */
[----:B------:R-:W-:-:S04]  /*0710*/  IMAD.HI.U32 R8, R8, R9, RZ ;  /* 0x0000000908087227 */ /* 0x000fc800078e00ff */
[----:B------:R-:W-:-:S04]  /*0720*/  IMAD.MOV R22, RZ, RZ, -R8 ;  /* 0x000000ffff167224 */ /* 0x000fc800078e0a08 */
[----:B------:R-:W-:Y:S02]  /*0730*/  IMAD R9, R18, R22, R9 ;  /* 0x0000001612097224 */ /* 0x000fe400078e0209 */
[----:B------:R-:W-:Y:S02]  /*0740*/  @!P0 IMAD.IADD R7, R7, 0x1, -R20 ;  /* 0x0000000107078824 */ /* 0x000fe400078e0a14 */
[----:B------:R-:W-:Y:S01]  /*0750*/  @!P0 VIADD R6, R6, 0x1 ;  /* 0x0000000106068836 */ /* 0x000fe20000000000 */
[----:B------:R-:W-:Y:S02]  /*0760*/  ISETP.GT.U32.AND P0, PT, R18, R9, PT ;  /* 0x000000091200720c */ /* 0x000fe40003f04070 */
[----:B------:R-:W-:Y:S02]  /*0770*/  ISETP.GE.U32.AND P6, PT, R7, R20, PT ;  /* 0x000000140700720c */ /* 0x000fe40003fc6070 */
[----:B------:R-:W-:-:S09]  /*0780*/  LOP3.LUT R7, R12, R15, RZ, 0x3c, !PT ;  /* 0x0000000f0c077212 */ /* 0x000fd200078e3cff */
[-C--:B------:R-:W-:Y:S01]  /*0790*/  @!P0 IADD3 R9, PT, PT, R9, -R18.reuse, RZ ;  /* 0x8000001209098210 */ /* 0x080fe20007ffe0ff */
[----:B------:R-:W-:Y:S01]  /*07a0*/  @!P0 VIADD R8, R8, 0x1 ;  /* 0x0000000108088836 */ /* 0x000fe20000000000 */
[----:B------:R-:W-:Y:S01]  /*07b0*/  ISETP.GE.AND P0, PT, R7, RZ, PT ;  /* 0x000000ff0700720c */ /* 0x000fe20003f06270 */
[----:B------:R-:W-:Y:S01]  /*07c0*/  @P6 VIADD R6, R6, 0x1 ;  /* 0x0000000106066836 */ /* 0x000fe20000000000 */
[----:B------:R-:W-:-:S04]  /*07d0*/  ISETP.GE.U32.AND P6, PT, R9, R18, PT ;  /* 0x000000120900720c */ /* 0x000fc80003fc6070 */
[----:B------:R-:W-:Y:S02]  /*07e0*/  MOV R9, R6 ;  /* 0x0000000600097202 */ /* 0x000fe40000000f00 */
[----:B------:R-:W-:-:S05]  /*07f0*/  LOP3.LUT R6, R23, R14, RZ, 0x3c, !PT ;  /* 0x0000000e17067212 */ /* 0x000fca00078e3cff */
[----:B------:R-:W-:Y:S01]  /*0800*/  @!P0 IMAD.MOV R9, RZ, RZ, -R9 ;  /* 0x000000ffff098224 */ /* 0x000fe200078e0a09 */
[----:B------:R-:W-:Y:S01]  /*0810*/  ISETP.GE.AND P0, PT, R6, RZ, PT ;  /* 0x000000ff0600720c */ /* 0x000fe20003f06270 */
[----:B------:R-:W-:Y:S01]  /*0820*/  @P6 VIADD R8, R8, 0x1 ;  /* 0x0000000108086836 */ /* 0x000fe20000000000 */
[----:B------:R-:W-:-:S11]  /*0830*/  ISETP.NE.AND P6, PT, R15, RZ, PT ;  /* 0x000000ff0f00720c */ /* 0x000fd60003fc5270 */
[----:B------:R-:W-:Y:S02]  /*0840*/  @!P0 IMAD.MOV R8, RZ, RZ, -R8 ;  /* 0x000000ffff088224 */ /* 0x000fe400078e0a08 */
[----:B------:R-:W-:Y:S02]  /*0850*/  @!P6 LOP3.LUT R9, RZ, R15, RZ, 0x33, !PT ;  /* 0x0000000fff09e212 */ /* 0x000fe400078e33ff */
[----:B------:R-:W-:-:S13]  /*0860*/  ISETP.NE.AND P6, PT, R14, RZ, PT ;  /* 0x000000ff0e00720c */ /* 0x000fda0003fc5270 */
[----:B------:R-:W-:-:S05]  /*0870*/  @!P6 LOP3.LUT R8, RZ, R14, RZ, 0x33, !PT ;  /* 0x0000000eff08e212 */ /* 0x000fca00078e33ff */
[----:B------:R-:W-:-:S04]  /*0880*/  IMAD R7, R8, UR11, R9 ;  /* 0x0000000b08077c24 */ /* 0x000fc8000f8e0209 */
[----:B------:R-:W-:-:S06]  /*0890*/  IMAD.WIDE R6, R7, 0x4, R4 ;  /* 0x0000000407067825 */ /* 0x000fcc00078e0204 */
[----:B------:R-:W2:Y:S01]  /*08a0*/  LDG.E R6, desc[UR8][R6.64] ;  /* 0x0000000806067981 */ /* 0x000ea2000c1e1900 */
[----:B------:R-:W-:-:S04]  /*08b0*/  IMAD R8, R8, R15, R9 ;  /* 0x0000000f08087224 */ /* 0x000fc800078e0209 */
[----:B------:R-:W-:-:S04]  /*08c0*/  IMAD.IADD R8, R23, 0x1, -R8 ;  /* 0x0000000117087824 */ /* 0x000fc800078e0a08 */
[----:B------:R-:W-:-:S05]  /*08d0*/  IMAD R9, R8, R15, R12 ;  /* 0x0000000f08097224 */ /* 0x000fca00078e020c */
[----:B------:R-:W-:Y:S01]  /*08e0*/  SHF.R.S32.HI R25, RZ, 0x1f, R9 ;  /* 0x0000001fff197819 */ /* 0x000fe20000011409 */
[----:B--2---:R-:W-:-:S05]  /*08f0*/  IMAD R8, R6, UR12, RZ ;  /* 0x0000000c06087c24 */ /* 0x004fca000f8e02ff */
[----:B------:R-:W-:-:S04]  /*0900*/  IADD3 R9, P0, PT, R8, R9, RZ ;  /* 0x0000000908097210 */ /* 0x000fc80007f1e0ff */
[----:B------:R-:W-:Y:S02]  /*0910*/  LEA.HI.X.SX32 R18, R8, R25, 0x1, P0 ;  /* 0x0000001908127211 */ /* 0x000fe400000f0eff */
[----:B------:R-:W-:-:S04]  /*0920*/  LEA R8, P0, R9, UR14, 0x2 ;  /* 0x0000000e09087c11 */ /* 0x000fc8000f8010ff */
[----:B------:R-:W-:-:S06]  /*0930*/  LEA.HI.X R9, R9, UR15, R18, 0x2, P0 ;  /* 0x0000000f09097c11 */ /* 0x000fcc00080f1412 */
[----:B------:R-:W2:Y:S01]  /*0940*/  LDG.E R9, desc[UR8][R8.64] ;  /* 0x0000000808097981 */ /* 0x000ea2000c1e1900 */
[----:B------:R-:W-:-:S04]  /*0950*/  IMAD R7, R23, UR13, R12 ;  /* 0x0000000d17077c24 */ /* 0x000fc8000f8e020c */
[----:B------:R-:W-:-:S05]  /*0960*/  IMAD.WIDE R6, R7, 0x4, R2 ;  /* 0x0000000407067825 */ /* 0x000fca00078e0202 */
[----:B--2---:R0:W-:Y:S02]  /*0970*/  STG.E desc[UR8][R6.64], R9 ;  /* 0x0000000906007986 */ /* 0x0041e4000c101908 */
.L_x_3:
[----:B------:R-:W-:Y:S05]  /*0980*/  BSYNC.RECONVERGENT B0 ;  /* 0x0000000000007941 */ /* 0x000fea0003800200 */
.L_x_2:
[----:B------:R-:W-:Y:S04]  /*0990*/  BSSY.RECONVERGENT B0, `(.L_x_4) ;  /* 0x0000044000007945 */ /* 0x000fe80003800200 */
[----:B------:R-:W-:Y:S05]  /*09a0*/  @P1 BRA `(.L_x_5) ;  /* 0x0000000400081947 */ /* 0x000fea0003800000 */
[----:B------:R-:W-:Y:S02]  /*09b0*/  IABS R20, R15 ;  /* 0x0000000f00147213 */ /* 0x000fe40000000000 */
[----:B---3--:R-:W-:Y:S02]  /*09c0*/  IABS R18, R14 ;  /* 0x0000000e00127213 */ /* 0x008fe40000000000 */
[----:B------:R-:W1:Y:S01]  /*09d0*/  I2F.RP R22, R20 ;  /* 0x0000001400167306 */ /* 0x000e620000209400 */
[----:B------:R-:W-:-:S07]  /*09e0*/  IABS R25, R12 ;  /* 0x0000000c00197213 */ /* 0x000fce0000000000 */
[----:B------:R-:W2:Y:S08]  /*09f0*/  I2F.RP R24, R18 ;  /* 0x0000001200187306 */ /* 0x000eb00000209400 */
[----:B-1----:R-:W0:Y:S08]  /*0a00*/  MUFU.RCP R22, R22 ;  /* 0x0000001600167308 */ /* 0x002e300000001000 */
[----:B--2---:R-:W1:Y:S01]  /*0a10*/  MUFU.RCP R24, R24 ;  /* 0x0000001800187308 */ /* 0x004e620000001000 */
[----:B0-----:R-:W-:-:S07]  /*0a20*/  IADD3 R6, PT, PT, R22, 0xffffffe, RZ ;  /* 0x0ffffffe16067810 */ /* 0x001fce0007ffe0ff */
[----:B------:R0:W2:Y:S01]  /*0a30*/  F2I.FTZ.U32.TRUNC.NTZ R7, R6 ;  /* 0x0000000600077305 */ /* 0x0000a2000021f000 */
[----:B-1----:R-:W-:-:S07]  /*0a40*/  VIADD R8, R24, 0xffffffe ;  /* 0x0ffffffe18087836 */ /* 0x002fce0000000000 */
[----:B------:R1:W3:Y:S01]  /*0a50*/  F2I.FTZ.U32.TRUNC.NTZ R9, R8 ;  /* 0x0000000800097305 */ /* 0x0002e2000021f000 */
[----:B0-----:R-:W-:Y:S02]  /*0a60*/  HFMA2 R6, -RZ, RZ, 0, 0 ;  /* 0x00000000ff067431 */ /* 0x001fe400000001ff */
[----:B--2---:R-:W-:Y:S02]  /*0a70*/  IMAD.MOV R23, RZ, RZ, -R7 ;  /* 0x000000ffff177224 */ /* 0x004fe400078e0a07 */
[----:B-1----:R-:W-:Y:S02]  /*0a80*/  IMAD.MOV.U32 R8, RZ, RZ, RZ ;  /* 0x000000ffff087224 */ /* 0x002fe400078e00ff */
[----:B------:R-:W-:-:S04]  /*0a90*/  IMAD R23, R23, R20, RZ ;  /* 0x0000001417177224 */ /* 0x000fc800078e02ff */
[----:B------:R-:W-:-:S04]  /*0aa0*/  IMAD.HI.U32 R23, R7, R23, R6 ;  /* 0x0000001707177227 */ /* 0x000fc800078e0006 */
[----:B---3--:R-:W-:Y:S02]  /*0ab0*/  IMAD.MOV R27, RZ, RZ, -R9 ;  /* 0x000000ffff1b7224 */ /* 0x008fe400078e0a09 */
[----:B------:R-:W-:Y:S02]  /*0ac0*/  IMAD.MOV.U32 R7, RZ, RZ, R25 ;  /* 0x000000ffff077224 */ /* 0x000fe400078e0019 */
[----:B------:R-:W-:Y:S02]  /*0ad0*/  IMAD R25, R27, R18, RZ ;  /* 0x000000121b197224 */ /* 0x000fe400078e02ff */
[----:B------:R-:W-:Y:S01]  /*0ae0*/  IMAD.HI.U32 R6, R23, R7, RZ ;  /* 0x0000000717067227 */ /* 0x000fe200078e00ff */
[----:B------:R-:W-:-:S03]  /*0af0*/  IABS R23, R21 ;  /* 0x0000001500177213 */ /* 0x000fc60000000000 */
[----:B------:R-:W-:Y:S01]  /*0b00*/  IMAD.HI.U32 R22, R9, R25, R8 ;  /* 0x0000001909167227 */ /* 0x000fe200078e0008 */
[----:B------:R-:W-:-:S03]  /*0b10*/  MOV R9, R23 ;  /* 0x0000001700097202 */ /* 0x000fc60000000f00 */
[----:B------:R-:W-:-:S04]  /*0b20*/  IMAD.MOV R8, RZ, RZ, -R6 ;  /* 0x000000ffff087224 */ /* 0x000fc800078e0a06 */
[----:B------:R-:W-:Y:S02]  /*0b30*/  IMAD R23, R20, R8, R7 ;  /* 0x0000000814177224 */ /* 0x000fe400078e0207 */
[----:B------:R-:W-:-:S03]  /*0b40*/  IMAD.HI.U32 R7, R22, R9, RZ ;  /* 0x0000000916077227 */ /* 0x000fc600078e00ff */
[----:B------:R-:W-:Y:S01]  /*0b50*/  ISETP.GT.U32.AND P1, PT, R20, R23, PT ;  /* 0x000000171400720c */ /* 0x000fe20003f24070 */
[----:B------:R-:W-:-:S04]  /*0b60*/  IMAD.MOV R8, RZ, RZ, -R7 ;  /* 0x000000ffff087224 */ /* 0x000fc800078e0a07 */
[----:B------:R-:W-:Y:S01]  /*0b70*/  IMAD R9, R18, R8, R9 ;  /* 0x0000000812097224 */ /* 0x000fe200078e0209 */
[----:B------:R-:W-:-:S04]  /*0b80*/  LOP3.LUT R8, R12, R15, RZ, 0x3c, !PT ;  /* 0x0000000f0c087212 */ /* 0x000fc800078e3cff */
[----:B------:R-:W-:-:S03]  /*0b90*/  ISETP.GT.U32.AND P6, PT, R18, R9, PT ;  /* 0x000000091200720c */ /* 0x000fc60003fc4070 */
[----:B------:R-:W-:Y:S01]  /*0ba0*/  @!P1 IMAD.IADD R23, R23, 0x1, -R20 ;  /* 0x0000000117179824 */ /* 0x000fe200078e0a14 */
[----:B------:R-:W-:-:S04]  /*0bb0*/  @!P1 IADD3 R6, PT, PT, R6, 0x1, RZ ;  /* 0x0000000106069810 */ /* 0x000fc80007ffe0ff */
[----:B------:R-:W-:-:S05]  /*0bc0*/  ISETP.GE.U32.AND P0, PT, R23, R20, PT ;  /* 0x000000141700720c */ /* 0x000fca0003f06070 */
[----:B------:R-:W-:Y:S02]  /*0bd0*/  @!P6 IMAD.IADD R9, R9, 0x1, -R18 ;  /* 0x000000010909e824 */ /* 0x000fe400078e0a12 */
[----:B------:R-:W-:-:S03]  /*0be0*/  @!P6 VIADD R7, R7, 0x1 ;  /* 0x000000010707e836 */ /* 0x000fc60000000000 */
[----:B------:R-:W-:-:S03]  /*0bf0*/  ISETP.GE.U32.AND P1, PT, R9, R18, PT ;  /* 0x000000120900720c */ /* 0x000fc60003f26070 */
[----:B------:R-:W-:Y:S01]  /*0c00*/  @P0 VIADD R6, R6, 0x1 ;  /* 0x0000000106060836 */ /* 0x000fe20000000000 */
[----:B------:R-:W-:Y:S02]  /*0c10*/  ISETP.GE.AND P0, PT, R8, RZ, PT ;  /* 0x000000ff0800720c */ /* 0x000fe40003f06270 */
[----:B------:R-:W-:Y:S02]  /*0c20*/  LOP3.LUT R8, R21, R14, RZ, 0x3c, !PT ;  /* 0x0000000e15087212 */ /* 0x000fe400078e3cff */
[----:B------:R-:W-:Y:S02]  /*0c30*/  MOV R9, R6 ;  /* 0x0000000600097202 */ /* 0x000fe40000000f00 */
[----:B------:R-:W-:-:S03]  /*0c40*/  ISETP.GE.AND P6, PT, R8, RZ, PT ;  /* 0x000000ff0800720c */ /* 0x000fc60003fc6270 */
[----:B------:R-:W-:Y:S01]  /*0c50*/  @P1 VIADD R7, R7, 0x1 ;  /* 0x0000000107071836 */ /* 0x000fe20000000000 */
[----:B------:R-:W-:-:S03]  /*0c60*/  ISETP.NE.AND P1, PT, R15, RZ, PT ;  /* 0x000000ff0f00720c */ /* 0x000fc60003f25270 */
[----:B------:R-:W-:Y:S01]  /*0c70*/  @!P0 IMAD.MOV R9, RZ, RZ, -R9 ;  /* 0x000000ffff098224 */ /* 0x000fe200078e0a09 */
[----:B------:R-:W-:Y:S02]  /*0c80*/  ISETP.NE.AND P0, PT, R14, RZ, PT ;  /* 0x000000ff0e00720c */ /* 0x000fe40003f05270 */
[----:B------:R-:W-:-:S05]  /*0c90*/  MOV R8, R7 ;  /* 0x0000000700087202 */ /* 0x000fca0000000f00 */
[----:B------:R-:W-:Y:S02]  /*0ca0*/  @!P6 IMAD.MOV R8, RZ, RZ, -R8 ;  /* 0x000000ffff08e224 */ /* 0x000fe400078e0a08 */
[----:B------:R-:W-:-:S04]  /*0cb0*/  @!P1 LOP3.LUT R9, RZ, R15, RZ, 0x33, !PT ;  /* 0x0000000fff099212 */ /* 0x000fc800078e33ff */
        /* <DEDUP_REMOVED lines=17> */
.L_x_5:
[----:B------:R-:W-:Y:S05]  /*0dd0*/  BSYNC.RECONVERGENT B0 ;  /* 0x0000000000007941 */ /* 0x000fea0003800200 */
.L_x_4:
[----:B------:R-:W-:Y:S04]  /*0de0*/  BSSY.RECONVERGENT B0, `(.L_x_6) ;  /* 0x0000041000007945 */ /* 0x000fe80003800200 */
[----:B------:R-:W-:Y:S05]  /*0df0*/  @P3 BRA `(.L_x_7) ;  /* 0x0000000000fc3947 */ /* 0x000fea0003800000 */
[----:B------:R-:W-:Y:S02]  /*0e00*/  IABS R18, R15 ;  /* 0x0000000f00127213 */ /* 0x000fe40000000000 */
[----:B---3--:R-:W-:Y:S02]  /*0e10*/  IABS R20, R14 ;  /* 0x0000000e00147213 */ /* 0x008fe40000000000 */
[----:B------:R-:W2:Y:S08]  /*0e20*/  I2F.RP R21, R18 ;  /* 0x0000001200157306 */ /* 0x000eb00000209400 */
[----:B------:R-:W3:Y:S08]  /*0e30*/  I2F.RP R22, R20 ;  /* 0x0000001400167306 */ /* 0x000ef00000209400 */
[----:B--2---:R-:W0:Y:S08]  /*0e40*/  MUFU.RCP R21, R21 ;  /* 0x0000001500157308 */ /* 0x004e300000001000 */
[----:B---3--:R-:W2:Y:S01]  /*0e50*/  MUFU.RCP R22, R22 ;  /* 0x0000001600167308 */ /* 0x008ea20000001000 */
[----:B01----:R-:W-:-:S02]  /*0e60*/  IADD3 R6, PT, PT, R21, 0xffffffe, RZ ;  /* 0x0ffffffe15067810 */ /* 0x003fc40007ffe0ff */
[----:B------:R-:W-:-:S05]  /*0e70*/  IABS R21, R12 ;  /* 0x0000000c00157213 */ /* 0x000fca0000000000 */
[----:B------:R0:W1:Y:S01]  /*0e80*/  F2I.FTZ.U32.TRUNC.NTZ R7, R6 ;  /* 0x0000000600077305 */ /* 0x000062000021f000 */
[----:B--2---:R-:W-:-:S07]  /*0e90*/  VIADD R8, R22, 0xffffffe ;  /* 0x0ffffffe16087836 */ /* 0x004fce0000000000 */
[----:B------:R2:W3:Y:S01]  /*0ea0*/  F2I.FTZ.U32.TRUNC.NTZ R9, R8 ;  /* 0x0000000800097305 */ /* 0x0004e2000021f000 */
[----:B0-----:R-:W-:Y:S02]  /*0eb0*/  IMAD.MOV.U32 R6, RZ, RZ, RZ ;  /* 0x000000ffff067224 */ /* 0x001fe400078e00ff */
[----:B-1----:R-:W-:Y:S02]  /*0ec0*/  IMAD.MOV R23, RZ, RZ, -R7 ;  /* 0x000000ffff177224 */ /* 0x002fe400078e0a07 */
[----:B--2---:R-:W-:Y:S02]  /*0ed0*/  IMAD.MOV.U32 R8, RZ, RZ, RZ ;  /* 0x000000ffff087224 */ /* 0x004fe400078e00ff */
[----:B------:R-:W-:Y:S01]  /*0ee0*/  IMAD R23, R23, R18, RZ ;  /* 0x0000001217177224 */ /* 0x000fe200078e02ff */
[----:B---3--:R-:W-:-:S03]  /*0ef0*/  IADD3 R25, PT, PT, RZ, -R9, RZ ;  /* 0x80000009ff197210 */ /* 0x008fc60007ffe0ff */
[----:B------:R-:W-:Y:S01]  /*0f00*/  IMAD.HI.U32 R23, R7, R23, R6 ;  /* 0x0000001707177227 */ /* 0x000fe200078e0006 */
[----:B------:R-:W-:-:S03]  /*0f10*/  IABS R7, R19 ;  /* 0x0000001300077213 */ /* 0x000fc60000000000 */
[----:B------:R-:W-:Y:S02]  /*0f20*/  IMAD R25, R25, R20, RZ ;  /* 0x0000001419197224 */ /* 0x000fe400078e02ff */
[----:B------:R-:W-:-:S04]  /*0f30*/  IMAD.HI.U32 R23, R23, R21, RZ ;  /* 0x0000001517177227 */ /* 0x000fc800078e00ff */
[----:B------:R-:W-:Y:S01]  /*0f40*/  IMAD.HI.U32 R6, R9, R25, R8 ;  /* 0x0000001909067227 */ /* 0x000fe200078e0008 */
[----:B------:R-:W-:-:S05]  /*0f50*/  IADD3 R9, PT, PT, -R23, RZ, RZ ;  /* 0x000000ff17097210 */ /* 0x000fca0007ffe1ff */
[----:B------:R-:W-:-:S04]  /*0f60*/  IMAD.HI.U32 R6, R6, R7, RZ ;  /* 0x0000000706067227 */ /* 0x000fc800078e00ff */
[----:B------:R-:W-:Y:S02]  /*0f70*/  IMAD.MOV R8, RZ, RZ, -R6 ;  /* 0x000000ffff087224 */ /* 0x000fe400078e0a06 */
[----:B------:R-:W-:Y:S02]  /*0f80*/  IMAD R9, R18, R9, R21 ;  /* 0x0000000912097224 */ /* 0x000fe400078e0215 */
[----:B------:R-:W-:Y:S01]  /*0f90*/  IMAD R7, R20, R8, R7 ;  /* 0x0000000814077224 */ /* 0x000fe200078e0207 */
[----:B------:R-:W-:Y:S02]  /*0fa0*/  LOP3.LUT R8, R12, R15, RZ, 0x3c, !PT ;  /* 0x0000000f0c087212 */ /* 0x000fe400078e3cff */
[----:B------:R-:W-:Y:S02]  /*0fb0*/  ISETP.GT.U32.AND P0, PT, R18, R9, PT ;  /* 0x000000091200720c */ /* 0x000fe40003f04070 */
[----:B------:R-:W-:-:S11]  /*0fc0*/  ISETP.GT.U32.AND P3, PT, R20, R7, PT ;  /* 0x000000071400720c */ /* 0x000fd60003f64070 */
[----:B------:R-:W-:Y:S02]  /*0fd0*/  @!P0 IMAD.IADD R9, R9, 0x1, -R18 ;  /* 0x0000000109098824 */ /* 0x000fe400078e0a12 */
[----:B------:R-:W-:Y:S01]  /*0fe0*/  @!P3 IADD3 R7, PT, PT, R7, -R20, RZ ;  /* 0x800000140707b210 */ /* 0x000fe20007ffe0ff */
[----:B------:R-:W-:Y:S01]  /*0ff0*/  @!P0 VIADD R23, R23, 0x1 ;  /* 0x0000000117178836 */ /* 0x000fe20000000000 */
[----:B------:R-:W-:Y:S01]  /*1000*/  ISETP.GE.AND P0, PT, R8, RZ, PT ;  /* 0x000000ff0800720c */ /* 0x000fe20003f06270 */
[----:B------:R-:W-:Y:S01]  /*1010*/  @!P3 VIADD R6, R6, 0x1 ;  /* 0x000000010606b836 */ /* 0x000fe20000000000 */
[----:B------:R-:W-:Y:S02]  /*1020*/  ISETP.GE.U32.AND P6, PT, R9, R18, PT ;  /* 0x000000120900720c */ /* 0x000fe40003fc6070 */
[----:B------:R-:W-:Y:S02]  /*1030*/  ISETP.GE.U32.AND P1, PT, R7, R20, PT ;  /* 0x000000140700720c */ /* 0x000fe40003f26070 */
[----:B------:R-:W-:-:S02]  /*1040*/  LOP3.LUT R7, R19, R14, RZ, 0x3c, !PT ;  /* 0x0000000e13077212 */ /* 0x000fc400078e3cff */
[----:B------:R-:W-:-:S07]  /*1050*/  ISETP.NE.AND P3, PT, R15, RZ, PT ;  /* 0x000000ff0f00720c */ /* 0x000fce0003f65270 */
[----:B------:R-:W-:Y:S02]  /*1060*/  @P6 IADD3 R23, PT, PT, R23, 0x1, RZ ;  /* 0x0000000117176810 */ /* 0x000fe40007ffe0ff */
[----:B------:R-:W-:Y:S01]  /*1070*/  ISETP.GE.AND P6, PT, R7, RZ, PT ;  /* 0x000000ff0700720c */ /* 0x000fe20003fc6270 */
[----:B------:R-:W-:Y:S01]  /*1080*/  @P1 VIADD R6, R6, 0x1 ;  /* 0x0000000106061836 */ /* 0x000fe20000000000 */
[----:B------:R-:W-:Y:S01]  /*1090*/  ISETP.NE.AND P1, PT, R14, RZ, PT ;  /* 0x000000ff0e00720c */ /* 0x000fe20003f25270 */
[----:B------:R-:W-:-:S05]  /*10a0*/  IMAD.MOV.U32 R7, RZ, RZ, R23 ;  /* 0x000000ffff077224 */ /* 0x000fca00078e0017 */
[----:B------:R-:W-:Y:S02]  /*10b0*/  @!P0 IADD3 R7, PT, PT, -R7, RZ, RZ ;  /* 0x000000ff07078210 */ /* 0x000fe40007ffe1ff */
[----:B------:R-:W-:-:S03]  /*10c0*/  @!P3 LOP3.LUT R7, RZ, R15, RZ, 0x33, !PT ;  /* 0x0000000fff07b212 */ /* 0x000fc600078e33ff */
[----:B------:R-:W-:Y:S02]  /*10d0*/  @!P6 IMAD.MOV R6, RZ, RZ, -R6 ;  /* 0x000000ffff06e224 */ /* 0x000fe400078e0a06 */
        /* <DEDUP_REMOVED lines=17> */
.L_x_7:
[----:B------:R-:W-:Y:S05]  /*11f0*/  BSYNC.RECONVERGENT B0 ;  /* 0x0000000000007941 */ /* 0x000fea0003800200 */
.L_x_6:
[----:B------:R-:W-:Y:S04]  /*1200*/  BSSY.RECONVERGENT B0, `(.L_x_8) ;  /* 0x0000042000007945 */ /* 0x000fe80003800200 */
[----:B------:R-:W-:Y:S05]  /*1210*/  @P2 BRA `(.L_x_9) ;  /* 0x0000000400002947 */ /* 0x000fea0003800000 */
[----:B------:R-:W-:Y:S02]  /*1220*/  IABS R18, R15 ;  /* 0x0000000f00127213 */ /* 0x000fe40000000000 */
[----:B---3--:R-:W-:Y:S02]  /*1230*/  IABS R19, R14 ;  /* 0x0000000e00137213 */ /* 0x008fe40000000000 */
[----:B------:R-:W3:Y:S08]  /*1240*/  I2F.RP R20, R18 ;  /* 0x0000001200147306 */ /* 0x000ef00000209400 */
[----:B------:R-:W4:Y:S08]  /*1250*/  I2F.RP R22, R19 ;  /* 0x0000001300167306 */ /* 0x000f300000209400 */
[----:B---3--:R-:W0:Y:S08]  /*1260*/  MUFU.RCP R20, R20 ;  /* 0x0000001400147308 */ /* 0x008e300000001000 */
[----:B----4-:R-:W3:Y:S01]  /*1270*/  MUFU.RCP R22, R22 ;  /* 0x0000001600167308 */ /* 0x010ee20000001000 */
[----:B01----:R-:W-:-:S02]  /*1280*/  IADD3 R6, PT, PT, R20, 0xffffffe, RZ ;  /* 0x0ffffffe14067810 */ /* 0x003fc40007ffe0ff */
[----:B------:R-:W-:-:S05]  /*1290*/  IABS R20, R12 ;  /* 0x0000000c00147213 */ /* 0x000fca0000000000 */
[----:B--2---:R0:W1:Y:S01]  /*12a0*/  F2I.FTZ.U32.TRUNC.NTZ R7, R6 ;  /* 0x0000000600077305 */ /* 0x004062000021f000 */
[----:B---3--:R-:W-:-:S07]  /*12b0*/  VIADD R8, R22, 0xffffffe ;  /* 0x0ffffffe16087836 */ /* 0x008fce0000000000 */
        /* <DEDUP_REMOVED lines=8> */
[----:B------:R-:W-:-:S04]  /*1340*/  IMAD R23, R24, R19, RZ ;  /* 0x0000001318177224 */ /* 0x000fc800078e02ff */
[----:B------:R-:W-:Y:S01]  /*1350*/  IMAD.HI.U32 R23, R9, R23, R8 ;  /* 0x0000001709177227 */ /* 0x000fe200078e0008 */
[----:B------:R-:W-:-:S03]  /*1360*/  MOV R8, R6 ;  /* 0x0000000600087202 */ /* 0x000fc60000000f00 */
[----:B------:R-:W-:-:S04]  /*1370*/  IMAD.HI.U32 R9, R21, R20, RZ ;  /* 0x0000001415097227 */ /* 0x000fc800078e00ff */
[----:B------:R-:W-:-:S04]  /*1380*/  IMAD.HI.U32 R6, R23, R8, RZ ;  /* 0x0000000817067227 */ /* 0x000fc800078e00ff */
[----:B------:R-:W-:Y:S02]  /*1390*/  IMAD.MOV R21, RZ, RZ, -R9 ;  /* 0x000000ffff157224 */ /* 0x000fe400078e0a09 */
[----:B------:R-:W-:Y:S02]  /*13a0*/  IMAD.MOV R7, RZ, RZ, -R6 ;  /* 0x000000ffff077224 */ /* 0x000fe400078e0a06 */
[C---:B------:R-:W-:Y:S02]  /*13b0*/  IMAD R21, R18.reuse, R21, R20 ;  /* 0x0000001512157224 */ /* 0x040fe400078e0214 */
[----:B------:R-:W-:Y:S01]  /*13c0*/  IMAD R8, R19, R7, R8 ;  /* 0x0000000713087224 */ /* 0x000fe200078e0208 */
[----:B------:R-:W-:Y:S02]  /*13d0*/  LOP3.LUT R7, R17, R14, RZ, 0x3c, !PT ;  /* 0x0000000e11077212 */ /* 0x000fe400078e3cff */
[----:B------:R-:W-:Y:S02]  /*13e0*/  ISETP.GT.U32.AND P3, PT, R18, R21, PT ;  /* 0x000000151200720c */ /* 0x000fe40003f64070 */
[----:B------:R-:W-:-:S11]  /*13f0*/  ISETP.GT.U32.AND P0, PT, R19, R8, PT ;  /* 0x000000081300720c */ /* 0x000fd60003f04070 */
[-C--:B------:R-:W-:Y:S01]  /*1400*/  @!P3 IADD3 R21, PT, PT, R21, -R18.reuse, RZ ;  /* 0x800000121515b210 */ /* 0x080fe20007ffe0ff */
[----:B------:R-:W-:Y:S01]  /*1410*/  @!P3 VIADD R9, R9, 0x1 ;  /* 0x000000010909b836 */ /* 0x000fe20000000000 */
[----:B------:R-:W-:Y:S01]  /*1420*/  @!P0 IADD3 R6, PT, PT, R6, 0x1, RZ ;  /* 0x0000000106068810 */ /* 0x000fe20007ffe0ff */
[----:B------:R-:W-:Y:S01]  /*1430*/  @!P0 IMAD.IADD R8, R8, 0x1, -R19 ;  /* 0x0000000108088824 */ /* 0x000fe200078e0a13 */
[----:B------:R-:W-:Y:S02]  /*1440*/  ISETP.GE.U32.AND P1, PT, R21, R18, PT ;  /* 0x000000121500720c */ /* 0x000fe40003f26070 */
[----:B------:R-:W-:Y:S02]  /*1450*/  ISETP.GE.AND P3, PT, R7, RZ, PT ;  /* 0x000000ff0700720c */ /* 0x000fe40003f66270 */
[----:B------:R-:W-:Y:S02]  /*1460*/  ISETP.GE.U32.AND P2, PT, R8, R19, PT ;  /* 0x000000130800720c */ /* 0x000fe40003f46070 */
[----:B------:R-:W-:-:S02]  /*1470*/  LOP3.LUT R8, R12, R15, RZ, 0x3c, !PT ;  /* 0x0000000f0c087212 */ /* 0x000fc400078e3cff */
[----:B------:R-:W-:Y:S02]  /*1480*/  ISETP.NE.AND P0, PT, R15, RZ, PT ;  /* 0x000000ff0f00720c */ /* 0x000fe40003f05270 */
[----:B------:R-:W-:-:S03]  /*1490*/  ISETP.GE.AND P6, PT, R8, RZ, PT ;  /* 0x000000ff0800720c */ /* 0x000fc60003fc6270 */
[----:B------:R-:W-:Y:S01]  /*14a0*/  @P1 VIADD R9, R9, 0x1 ;  /* 0x0000000109091836 */ /* 0x000fe20000000000 */
[----:B------:R-:W-:-:S03]  /*14b0*/  ISETP.NE.AND P1, PT, R14, RZ, PT ;  /* 0x000000ff0e00720c */ /* 0x000fc60003f25270 */
[----:B------:R-:W-:-:S05]  /*14c0*/  @P2 VIADD R6, R6, 0x1 ;  /* 0x0000000106062836 */ /* 0x000fca0000000000 */
[----:B------:R-:W-:Y:S01]  /*14d0*/  MOV R8, R6 ;  /* 0x0000000600087202 */ /* 0x000fe20000000f00 */
[----:B------:R-:W-:Y:S01]  /*14e0*/  @!P6 IMAD.MOV R9, RZ, RZ, -R9 ;  /* 0x000000ffff09e224 */ /* 0x000fe200078e0a09 */
[----:B------:R-:W-:-:S03]  /*14f0*/  @!P0 LOP3.LUT R9, RZ, R15, RZ, 0x33, !PT ;  /* 0x0000000fff098212 */ /* 0x000fc600078e33ff */
[----:B------:R-:W-:Y:S01]  /*1500*/  @!P3 IMAD.MOV R8, RZ, RZ, -R8 ;  /* 0x000000ffff08b224 */ /* 0x000fe200078e0a08 */
[----:B------:R-:W-:-:S05]  /*1510*/  @!P1 LOP3.LUT R8, RZ, R14, RZ, 0x33, !PT ;  /* 0x0000000eff089212 */ /* 0x000fca00078e33ff */
[----:B------:R-:W-:-:S04]  /*1520*/  IMAD R7, R8, UR11, R9 ;  /* 0x0000000b08077c24 */ /* 0x000fc8000f8e0209 */
[----:B------:R-:W-:-:S06]  /*1530*/  IMAD.WIDE R6, R7, 0x4, R4 ;  /* 0x0000000407067825 */ /* 0x000fcc00078e0204 */
[----:B------:R-:W2:Y:S01]  /*1540*/  LDG.E R6, desc[UR8][R6.64] ;  /* 0x0000000806067981 */ /* 0x000ea2000c1e1900 */
[----:B------:R-:W-:-:S05]  /*1550*/  IMAD R8, R8, R15, R9 ;  /* 0x0000000f08087224 */ /* 0x000fca00078e0209 */
[----:B------:R-:W-:-:S05]  /*1560*/  IADD3 R8, PT, PT, R17, -R8, RZ ;  /* 0x8000000811087210 */ /* 0x000fca0007ffe0ff */
        /* <DEDUP_REMOVED lines=11> */
.L_x_9:
[----:B------:R-:W-:Y:S05]  /*1620*/  BSYNC.RECONVERGENT B0 ;  /* 0x0000000000007941 */ /* 0x000fea0003800200 */
.L_x_8:
[----:B------:R-:W-:Y:S01]  /*1630*/  VIADD R23, R17, UR7 ;  /* 0x0000000711177c36 */ /* 0x000fe20008000000 */
[----:B------:R-:W-:Y:S06]  /*1640*/  @P5 BRA `(.L_x_10) ;  /* 0xffffffec00905947 */ /* 0x000fec000383ffff */
.L_x_1:
[----:B------:R-:W-:-:S13]  /*1650*/  ISETP.NE.AND P0, PT, R16, RZ, PT ;  /* 0x000000ff1000720c */ /* 0x000fda0003f05270 */
[----:B------:R-:W-:Y:S05]  /*1660*/  @!P0 BRA `(.L_x_0) ;  /* 0x0000000c00ac8947 */ /* 0x000fea0003800000 */
[----:B------:R-:W5:Y:S01]  /*1670*/  LDCU UR5, c[0x0][0x3a4] ;  /* 0x00007480ff0577ac */ /* 0x000f620008000800 */
[----:B------:R-:W-:Y:S01]  /*1680*/  BSSY.RECONVERGENT B0, `(.L_x_11) ;  /* 0x000004d000007945 */ /* 0x000fe20003800200 */
[----:B------:R-:W-:Y:S01]  /*1690*/  ISETP.NE.AND P1, PT, R16, 0x1, PT ;  /* 0x000000011000780c */ /* 0x000fe20003f25270 */
[----:B------:R-:W0:Y:S01]  /*16a0*/  LDCU UR10, c[0x0][0x3a8] ;  /* 0x00007500ff0a77ac */ /* 0x000e220008000800 */
[----:B-----5:R-:W-:-:S04]  /*16b0*/  ISETP.GE.AND P0, PT, R23, UR5, PT ;  /* 0x0000000517007c0c */ /* 0x020fc8000bf06270 */
[----:B0-----:R-:W-:-:S13]  /*16c0*/  ISETP.GE.OR P0, PT, R12, UR10, P0 ;  /* 0x0000000a0c007c0c */ /* 0x001fda0008706670 */
[----:B------:R-:W-:Y:S05]  /*16d0*/  @P0 BRA `(.L_x_12) ;  /* 0x00000004001c0947 */ /* 0x000fea0003800000 */
[----:B------:R-:W2:Y:S01]  /*16e0*/  LDC R2, c[0x0][0x39c] ;  /* 0x0000e700ff027b82 */ /* 0x000ea20000000800 */
[----:B------:R-:W-:Y:S01]  /*16f0*/  IABS R19, R23 ;  /* 0x0000001700137213 */ /* 0x000fe20000000000 */
[----:B------:R-:W0:Y:S01]  /*1700*/  LDCU UR11, c[0x0][0x3a0] ;  /* 0x00007400ff0b77ac */ /* 0x000e220008000800 */
[----:B------:R-:W5:Y:S05]  /*1710*/  LDCU.64 UR12, c[0x0][0x388] ;  /* 0x00007100ff0c77ac */ /* 0x000f6a0008000a00 */
[----:B------:R-:W1:Y:S01]  /*1720*/  LDC R3, c[0x0][0x398] ;  /* 0x0000e600ff037b82 */ /* 0x000e620000000800 */
[----:B--2---:R-:W-:-:S04]  /*1730*/  IABS R8, R2 ;  /* 0x0000000200087213 */ /* 0x004fc80000000000 */
[----:B------:R-:W2:Y:S01]  /*1740*/  I2F.RP R15, R8 ;  /* 0x00000008000f7306 */ /* 0x000ea20000209400 */
[----:B-1--4-:R-:W-:-:S07]  /*1750*/  IABS R9, R3 ;  /* 0x0000000300097213 */ /* 0x012fce0000000000 */
[----:B---3--:R-:W1:Y:S08]  /*1760*/  I2F.RP R14, R9 ;  /* 0x00000009000e7306 */ /* 0x008e700000209400 */
[----:B--2---:R-:W2:Y:S08]  /*1770*/  MUFU.RCP R15, R15 ;  /* 0x0000000f000f7308 */ /* 0x004eb00000001000 */
[----:B-1----:R-:W1:Y:S01]  /*1780*/  MUFU.RCP R14, R14 ;  /* 0x0000000e000e7308 */ /* 0x002e620000001000 */
[----:B--2---:R-:W-:-:S07]  /*1790*/  VIADD R4, R15, 0xffffffe ;  /* 0x0ffffffe0f047836 */ /* 0x004fce0000000000 */
[----:B------:R2:W3:Y:S01]  /*17a0*/  F2I.FTZ.U32.TRUNC.NTZ R5, R4 ;  /* 0x0000000400057305 */ /* 0x0004e2000021f000 */
[----:B-1----:R-:W-:Y:S02]  /*17b0*/  IADD3 R6, PT, PT, R14, 0xffffffe, RZ ;  /* 0x0ffffffe0e067810 */ /* 0x002fe40007ffe0ff */
[----:B------:R-:W-:-:S05]  /*17c0*/  IABS R14, R12 ;  /* 0x0000000c000e7213 */ /* 0x000fca0000000000 */
[----:B------:R1:W4:Y:S01]  /*17d0*/  F2I.FTZ.U32.TRUNC.NTZ R7, R6 ;  /* 0x0000000600077305 */ /* 0x000322000021f000 */
[----:B--2---:R-:W-:Y:S02]  /*17e0*/  HFMA2 R4, -RZ, RZ, 0, 0 ;  /* 0x00000000ff047431 */ /* 0x004fe400000001ff */
[----:B---3--:R-:W-:Y:S02]  /*17f0*/  IMAD.MOV R17, RZ, RZ, -R5 ;  /* 0x000000ffff117224 */ /* 0x008fe400078e0a05 */
[----:B-1----:R-:W-:Y:S02]  /*1800*/  IMAD.MOV.U32 R6, RZ, RZ, RZ ;  /* 0x000000ffff067224 */ /* 0x002fe400078e00ff */
[----:B------:R-:W-:Y:S02]  /*1810*/  IMAD R17, R17, R8, RZ ;  /* 0x0000000811117224 */ /* 0x000fe400078e02ff */
[----:B----4-:R-:W-:Y:S02]  /*1820*/  IMAD.MOV R18, RZ, RZ, -R7 ;  /* 0x000000ffff127224 */ /* 0x010fe400078e0a07 */
[----:B------:R-:W-:-:S04]  /*1830*/  IMAD.HI.U32 R4, R5, R17, R4 ;  /* 0x0000001105047227 */ /* 0x000fc800078e0004 */
[----:B------:R-:W-:Y:S02]  /*1840*/  IMAD R15, R18, R9, RZ ;  /* 0x00000009120f7224 */ /* 0x000fe400078e02ff */
[----:B------:R-:W-:Y:S02]  /*1850*/  IMAD.MOV.U32 R5, RZ, RZ, R19 ;  /* 0x000000ffff057224 */ /* 0x000fe400078e0013 */
[----:B------:R-:W-:-:S04]  /*1860*/  IMAD.HI.U32 R15, R7, R15, R6 ;  /* 0x0000000f070f7227 */ /* 0x000fc800078e0006 */
[----:B------:R-:W-:-:S04]  /*1870*/  IMAD.HI.U32 R6, R4, R5, RZ ;  /* 0x0000000504067227 */ /* 0x000fc800078e00ff */
[----:B------:R-:W-:Y:S01]  /*1880*/  IMAD.HI.U32 R15, R15, R14, RZ ;  /* 0x0000000e0f0f7227 */ /* 0x000fe200078e00ff */
[----:B------:R-:W-:-:S03]  /*1890*/  IADD3 R4, PT, PT, -R6, RZ, RZ ;  /* 0x000000ff06047210 */ /* 0x000fc60007ffe1ff */
[----:B------:R-:W-:Y:S02]  /*18a0*/  IMAD.MOV R7, RZ, RZ, -R15 ;  /* 0x000000ffff077224 */ /* 0x000fe400078e0a0f */
[----:B------:R-:W-:Y:S01]  /*18b0*/  IMAD R5, R8, R4, R5 ;  /* 0x0000000408057224 */ /* 0x000fe200078e0205 */
[----:B------:R-:W-:Y:S01]  /*18c0*/  LOP3.LUT R4, R23, R2, RZ, 0x3c, !PT ;  /* 0x0000000217047212 */ /* 0x000fe200078e3cff */
[----:B------:R-:W-:-:S03]  /*18d0*/  IMAD R14, R9, R7, R14 ;  /* 0x00000007090e7224 */ /* 0x000fc600078e020e */
[----:B------:R-:W-:Y:S02]  /*18e0*/  ISETP.GT.U32.AND P6, PT, R8, R5, PT ;  /* 0x000000050800720c */ /* 0x000fe40003fc4070 */
[----:B------:R-:W-:Y:S02]  /*18f0*/  ISETP.GT.U32.AND P0, PT, R9, R14, PT ;  /* 0x0000000e0900720c */ /* 0x000fe40003f04070 */
[----:B------:R-:W-:-:S09]  /*1900*/  ISETP.GE.AND P5, PT, R4, RZ, PT ;  /* 0x000000ff0400720c */ /* 0x000fd20003fa6270 */
[----:B------:R-:W-:Y:S02]  /*1910*/  @!P6 IMAD.IADD R5, R5, 0x1, -R8 ;  /* 0x000000010505e824 */ /* 0x000fe400078e0a08 */
[-C--:B------:R-:W-:Y:S01]  /*1920*/  @!P0 IADD3 R14, PT, PT, R14, -R9.reuse, RZ ;  /* 0x800000090e0e8210 */ /* 0x080fe20007ffe0ff */
[----:B------:R-:W-:Y:S02]  /*1930*/  @!P6 VIADD R6, R6, 0x1 ;  /* 0x000000010606e836 */ /* 0x000fe40000000000 */
[----:B------:R-:W-:Y:S01]  /*1940*/  ISETP.GE.U32.AND P2, PT, R5, R8, PT ;  /* 0x000000080500720c */ /* 0x000fe20003f46070 */
[----:B------:R-:W-:Y:S01]  /*1950*/  @!P0 VIADD R15, R15, 0x1 ;  /* 0x000000010f0f8836 */ /* 0x000fe20000000000 */
[----:B------:R-:W-:Y:S02]  /*1960*/  ISETP.GE.U32.AND P3, PT, R14, R9, PT ;  /* 0x000000090e00720c */ /* 0x000fe40003f66070 */
[----:B------:R-:W-:Y:S02]  /*1970*/  LOP3.LUT R5, R12, R3, RZ, 0x3c, !PT ;  /* 0x000000030c057212 */ /* 0x000fe400078e3cff */
[----:B------:R-:W-:-:S02]  /*1980*/  ISETP.NE.AND P0, PT, R3, RZ, PT ;  /* 0x000000ff0300720c */ /* 0x000fc40003f05270 */
[----:B------:R-:W-:Y:S02]  /*1990*/  ISETP.GE.AND P6, PT, R5, RZ, PT ;  /* 0x000000ff0500720c */ /* 0x000fe40003fc6270 */
[----:B------:R-:W1:Y:S03]  /*19a0*/  LDC.64 R4, c[0x0][0x380] ;  /* 0x0000e000ff047b82 */ /* 0x000e660000000a00 */
[----:B------:R-:W-:Y:S02]  /*19b0*/  @P2 IADD3 R6, PT, PT, R6, 0x1, RZ ;  /* 0x0000000106062810 */ /* 0x000fe40007ffe0ff */
[----:B------:R-:W-:Y:S01]  /*19c0*/  ISETP.NE.AND P2, PT, R2, RZ, PT ;  /* 0x000000ff0200720c */ /* 0x000fe20003f45270 */
[----:B------:R-:W-:Y:S01]  /*19d0*/  @P3 VIADD R15, R15, 0x1 ;  /* 0x000000010f0f3836 */ /* 0x000fe20000000000 */
[----:B------:R-:W-:-:S03]  /*19e0*/  @!P5 IADD3 R6, PT, PT, -R6, RZ, RZ ;  /* 0x000000ff0606d210 */ /* 0x000fc60007ffe1ff */
[----:B------:R-:W-:-:S04]  /*19f0*/  IMAD.MOV.U32 R9, RZ, RZ, R15 ;  /* 0x000000ffff097224 */ /* 0x000fc800078e000f */
[----:B------:R-:W-:Y:S01]  /*1a00*/  @!P6 IMAD.MOV R9, RZ, RZ, -R9 ;  /* 0x000000ffff09e224 */ /* 0x000fe200078e0a09 */
[----:B------:R-:W-:-:S03]  /*1a10*/  @!P0 LOP3.LUT R9, RZ, R3, RZ, 0x33, !PT ;  /* 0x00000003ff098212 */ /* 0x000fc600078e33ff */
[----:B------:R-:W-:-:S05]  /*1a20*/  @!P2 LOP3.LUT R6, RZ, R2, RZ, 0x33, !PT ;  /* 0x00000002ff06a212 */ /* 0x000fca00078e33ff */
[----:B0-----:R-:W-:Y:S01]  /*1a30*/  IMAD R7, R6, UR11, R9 ;  /* 0x0000000b06077c24 */ /* 0x001fe2000f8e0209 */
[----:B------:R-:W0:Y:S03]  /*1a40*/  LDCU UR11, c[0x0][0x3ac] ;  /* 0x00007580ff0b77ac */ /* 0x000e260008000800 */
[----:B-1----:R-:W-:-:S06]  /*1a50*/  IMAD.WIDE R4, R7, 0x4, R4 ;  /* 0x0000000407047825 */ /* 0x002fcc00078e0204 */
[----:B------:R-:W0:Y:S01]  /*1a60*/  LDG.E R4, desc[UR8][R4.64] ;  /* 0x0000000804047981 */ /* 0x000e22000c1e1900 */
[----:B------:R-:W-:-:S04]  /*1a70*/  IMAD R6, R6, R3, R9 ;  /* 0x0000000306067224 */ /* 0x000fc800078e0209 */
[----:B------:R-:W-:-:S04]  /*1a80*/  IMAD.IADD R6, R23, 0x1, -R6 ;  /* 0x0000000117067824 */ /* 0x000fc800078e0a06 */
[----:B------:R-:W-:-:S05]  /*1a90*/  IMAD R3, R6, R3, R12 ;  /* 0x0000000306037224 */ /* 0x000fca00078e020c */
[----:B------:R-:W-:Y:S01]  /*1aa0*/  SHF.R.S32.HI R7, RZ, 0x1f, R3 ;  /* 0x0000001fff077819 */ /* 0x000fe20000011403 */
[----:B0-----:R-:W-:-:S05]  /*1ab0*/  IMAD R2, R4, UR11, RZ ;  /* 0x0000000b04027c24 */ /* 0x001fca000f8e02ff */
[----:B------:R-:W-:-:S04]  /*1ac0*/  IADD3 R3, P0, PT, R2, R3, RZ ;  /* 0x0000000302037210 */ /* 0x000fc80007f1e0ff */
[----:B------:R-:W-:Y:S02]  /*1ad0*/  LEA.HI.X.SX32 R2, R2, R7, 0x1, P0 ;  /* 0x0000000702027211 */ /* 0x000fe400000f0eff */
[----:B-----5:R-:W-:-:S04]  /*1ae0*/  LEA R6, P0, R3, UR12, 0x2 ;  /* 0x0000000c03067c11 */ /* 0x020fc8000f8010ff */
[----:B------:R-:W-:Y:S02]  /*1af0*/  LEA.HI.X R7, R3, UR13, R2, 0x2, P0 ;  /* 0x0000000d03077c11 */ /* 0x000fe400080f1402 */
[----:B------:R-:W0:Y:S04]  /*1b00*/  LDC.64 R2, c[0x0][0x390] ;  /* 0x0000e400ff027b82 */ /* 0x000e280000000a00 */
[----:B------:R-:W2:Y:S01]  /*1b10*/  LDG.E R7, desc[UR8][R6.64] ;  /* 0x0000000806077981 */ /* 0x000ea2000c1e1900 */
[----:B------:R-:W-:-:S04]  /*1b20*/  IMAD R5, R23, UR10, R12 ;  /* 0x0000000a17057c24 */ /* 0x000fc8000f8e020c */
[----:B0-----:R-:W-:-:S05]  /*1b30*/  IMAD.WIDE R2, R5, 0x4, R2 ;  /* 0x0000000405027825 */ /* 0x001fca00078e0202 */
[----:B--2---:R0:W-:Y:S02]  /*1b40*/  STG.E desc[UR8][R2.64], R7 ;  /* 0x0000000702007986 */ /* 0x0041e4000c101908 */
.L_x_12:
[----:B------:R-:W-:Y:S05]  /*1b50*/  BSYNC.RECONVERGENT B0 ;  /* 0x0000000000007941 */ /* 0x000fea0003800200 */
.L_x_11:
[----:B------:R-:W-:Y:S05]  /*1b60*/  @!P1 BRA `(.L_x_0) ;  /* 0x00000008006c9947 */ /* 0x000fea0003800000 */
[----:B------:R-:W-:Y:S01]  /*1b70*/  IADD3 R5, PT, PT, R23, UR7, RZ ;  /* 0x0000000717057c10 */ /* 0x000fe2000fffe0ff */
[----:B------:R-:W-:Y:S03]  /*1b80*/  BSSY.RECONVERGENT B0, `(.L_x_13) ;  /* 0x000004f000007945 */ /* 0x000fe60003800200 */
[C---:B------:R-:W-:Y:S01]  /*1b90*/  ISETP.GE.AND P0, PT, R5.reuse, UR5, PT ;  /* 0x0000000505007c0c */ /* 0x040fe2000bf06270 */
[----:B0-----:R-:W-:-:S05]  /*1ba0*/  VIADD R3, R5, UR7 ;  /* 0x0000000705037c36 */ /* 0x001fca0008000000 */
[----:B------:R-:W-:-:S04]  /*1bb0*/  ISETP.GE.AND P1, PT, R3, UR5, PT ;  /* 0x0000000503007c0c */ /* 0x000fc8000bf26270 */
[C---:B------:R-:W-:Y:S02]  /*1bc0*/  ISETP.GE.OR P2, PT, R12.reuse, UR10, P1 ;  /* 0x0000000a0c007c0c */ /* 0x040fe40008f46670 */
[----:B------:R-:W-:Y:S02]  /*1bd0*/  ISETP.GE.OR P1, PT, R12, UR10, P0 ;  /* 0x0000000a0c007c0c */ /* 0x000fe40008726670 */
[----:B------:R-:W-:-:S11]  /*1be0*/  ISETP.EQ.OR P0, PT, R16, 0x2, P2 ;  /* 0x000000021000780c */ /* 0x000fd60001702670 */
[----:B------:R-:W-:Y:S05]  /*1bf0*/  @P1 BRA `(.L_x_14) ;  /* 0x00000004001c1947 */ /* 0x000fea0003800000 */
[----:B------:R-:W0:Y:S01]  /*1c00*/  LDC R2, c[0x0][0x39c] ;  /* 0x0000e700ff027b82 */ /* 0x000e220000000800 */
[----:B------:R-:W-:Y:S01]  /*1c10*/  IABS R20, R5 ;  /* 0x0000000500147213 */ /* 0x000fe20000000000 */
[----:B------:R-:W5:Y:S01]  /*1c20*/  LDCU UR11, c[0x0][0x3a0] ;  /* 0x00007400ff0b77ac */ /* 0x000f620008000800 */
[----:B------:R-:W5:Y:S05]  /*1c30*/  LDCU.64 UR12, c[0x0][0x388] ;  /* 0x00007100ff0c77ac */ /* 0x000f6a0008000a00 */
[----:B-12-4-:R-:W1:Y:S01]  /*1c40*/  LDC R9, c[0x0][0x398] ;  /* 0x0000e600ff097b82 */ /* 0x016e620000000800 */
[----:B0-----:R-:W-:-:S04]  /*1c50*/  IABS R4, R2 ;  /* 0x0000000200047213 */ /* 0x001fc80000000000 */
[----:B------:R-:W0:Y:S01]  /*1c60*/  I2F.RP R18, R4 ;  /* 0x0000000400127306 */ /* 0x000e220000209400 */
[----:B-1----:R-:W-:-:S07]  /*1c70*/  IABS R8, R9 ;  /* 0x0000000900087213 */ /* 0x002fce0000000000 */
[----:B------:R-:W1:Y:S08]  /*1c80*/  I2F.RP R17, R8 ;  /* 0x0000000800117306 */ /* 0x000e700000209400 */
[----:B0-----:R-:W3:Y:S08]  /*1c90*/  MUFU.RCP R18, R18 ;  /* 0x0000001200127308 */ /* 0x001ef00000001000 */
[----:B-1----:R-:W0:Y:S01]  /*1ca0*/  MUFU.RCP R17, R17 ;  /* 0x0000001100117308 */ /* 0x002e220000001000 */
[----:B---3--:R-:W-:Y:S01]  /*1cb0*/  VIADD R14, R18, 0xffffffe ;  /* 0x0ffffffe120e7836 */ /* 0x008fe20000000000 */
[----:B------:R-:W-:-:S06]  /*1cc0*/  IABS R18, R12 ;  /* 0x0000000c00127213 */ /* 0x000fcc0000000000 */
[----:B------:R1:W2:Y:S01]  /*1cd0*/  F2I.FTZ.U32.TRUNC.NTZ R15, R14 ;  /* 0x0000000e000f7305 */ /* 0x0002a2000021f000 */
[----:B0-----:R-:W-:-:S07]  /*1ce0*/  IADD3 R6, PT, PT, R17, 0xffffffe, RZ ;  /* 0x0ffffffe11067810 */ /* 0x001fce0007ffe0ff */
[----:B------:R0:W3:Y:S01]  /*1cf0*/  F2I.FTZ.U32.TRUNC.NTZ R7, R6 ;  /* 0x0000000600077305 */ /* 0x0000e2000021f000 */
[----:B-1----:R-:W-:Y:S01]  /*1d00*/  MOV R14, RZ ;  /* 0x000000ff000e7202 */ /* 0x002fe20000000f00 */
[----:B--2---:R-:W-:Y:S02]  /*1d10*/  IMAD.MOV R19, RZ, RZ, -R15 ;  /* 0x000000ffff137224 */ /* 0x004fe400078e0a0f */
[----:B0-----:R-:W-:Y:S02]  /*1d20*/  IMAD.MOV.U32 R6, RZ, RZ, RZ ;  /* 0x000000ffff067224 */ /* 0x001fe400078e00ff */
[----:B------:R-:W-:Y:S02]  /*1d30*/  IMAD R19, R19, R4, RZ ;  /* 0x0000000413137224 */ /* 0x000fe400078e02ff */
[----:B---3--:R-:W-:Y:S02]  /*1d40*/  IMAD.MOV R21, RZ, RZ, -R7 ;  /* 0x000000ffff157224 */ /* 0x008fe400078e0a07 */
[----:B------:R-:W-:-:S04]  /*1d50*/  IMAD.HI.U32 R14, R15, R19, R14 ;  /* 0x000000130f0e7227 */ /* 0x000fc800078e000e */
[----:B------:R-:W-:Y:S02]  /*1d60*/  IMAD.MOV.U32 R15, RZ, RZ, R20 ;  /* 0x000000ffff0f7224 */ /* 0x000fe400078e0014 */
[----:B------:R-:W-:Y:S02]  /*1d70*/  IMAD R17, R21, R8, RZ ;  /* 0x0000000815117224 */ /* 0x000fe400078e02ff */
[----:B------:R-:W-:-:S04]  /*1d80*/  IMAD.HI.U32 R14, R14, R15, RZ ;  /* 0x0000000f0e0e7227 */ /* 0x000fc800078e00ff */
[----:B------:R-:W-:Y:S01]  /*1d90*/  IMAD.HI.U32 R17, R7, R17, R6 ;  /* 0x0000001107117227 */ /* 0x000fe200078e0006 */
[----:B------:R-:W-:-:S03]  /*1da0*/  MOV R6, R18 ;  /* 0x0000001200067202 */ /* 0x000fc60000000f00 */
[----:B------:R-:W-:Y:S02]  /*1db0*/  IMAD.MOV R7, RZ, RZ, -R14 ;  /* 0x000000ffff077224 */ /* 0x000fe400078e0a0e */
[----:B------:R-:W-:-:S04]  /*1dc0*/  IMAD.HI.U32 R17, R17, R6, RZ ;  /* 0x0000000611117227 */ /* 0x000fc800078e00ff */
[----:B------:R-:W-:Y:S02]  /*1dd0*/  IMAD R7, R4, R7, R15 ;  /* 0x0000000704077224 */ /* 0x000fe400078e020f */
[----:B------:R-:W-:-:S03]  /*1de0*/  IMAD.MOV R19, RZ, RZ, -R17 ;  /* 0x000000ffff137224 */ /* 0x000fc600078e0a11 */
[----:B------:R-:W-:Y:S01]  /*1df0*/  ISETP.GT.U32.AND P6, PT, R4, R7, PT ;  /* 0x000000070400720c */ /* 0x000fe20003fc4070 */
[----:B------:R-:W-:Y:S01]  /*1e00*/  IMAD R19, R8, R19, R6 ;  /* 0x0000001308137224 */ /* 0x000fe200078e0206 */
[----:B------:R-:W-:-:S04]  /*1e10*/  LOP3.LUT R6, R12, R9, RZ, 0x3c, !PT ;  /* 0x000000090c067212 */ /* 0x000fc800078e3cff */
[----:B------:R-:W-:-:S07]  /*1e20*/  ISETP.GT.U32.AND P1, PT, R8, R19, PT ;  /* 0x000000130800720c */ /* 0x000fce0003f24070 */
[-C--:B------:R-:W-:Y:S01]  /*1e30*/  @!P6 IADD3 R7, PT, PT, R7, -R4.reuse, RZ ;  /* 0x800000040707e210 */ /* 0x080fe20007ffe0ff */
[----:B------:R-:W-:Y:S01]  /*1e40*/  @!P6 VIADD R14, R14, 0x1 ;  /* 0x000000010e0ee836 */ /* 0x000fe20000000000 */
[----:B------:R-:W-:Y:S02]  /*1e50*/  ISETP.GE.AND P6, PT, R6, RZ, PT ;  /* 0x000000ff0600720c */ /* 0x000fe40003fc6270 */
[----:B------:R-:W-:Y:S02]  /*1e60*/  ISETP.GE.U32.AND P2, PT, R7, R4, PT ;  /* 0x000000040700720c */ /* 0x000fe40003f46070 */
[----:B------:R-:W-:Y:S01]  /*1e70*/  @!P1 IMAD.IADD R19, R19, 0x1, -R8 ;  /* 0x0000000113139824 */ /* 0x000fe200078e0a08 */
[----:B------:R-:W-:Y:S01]  /*1e80*/  LOP3.LUT R4, R5, R2, RZ, 0x3c, !PT ;  /* 0x0000000205047212 */ /* 0x000fe200078e3cff */
[----:B------:R-:W0:Y:S01]  /*1e90*/  LDC.64 R6, c[0x0][0x380] ;  /* 0x0000e000ff067b82 */ /* 0x000e220000000a00 */
[----:B------:R-:W-:Y:S02]  /*1ea0*/  @!P1 IADD3 R17, PT, PT, R17, 0x1, RZ ;  /* 0x0000000111119810 */ /* 0x000fe40007ffe0ff */
[----:B------:R-:W-:-:S02]  /*1eb0*/  ISETP.GE.U32.AND P3, PT, R19, R8, PT ;  /* 0x000000081300720c */ /* 0x000fc40003f66070 */
[----:B------:R-:W-:Y:S02]  /*1ec0*/  ISETP.GE.AND P5, PT, R4, RZ, PT ;  /* 0x000000ff0400720c */ /* 0x000fe40003fa6270 */
[----:B------:R-:W-:Y:S02]  /*1ed0*/  ISETP.NE.AND P1, PT, R9, RZ, PT ;  /* 0x000000ff0900720c */ /* 0x000fe40003f25270 */
[----:B------:R-:W-:Y:S01]  /*1ee0*/  @P2 VIADD R14, R14, 0x1 ;  /* 0x000000010e0e2836 */ /* 0x000fe20000000000 */
[----:B------:R-:W-:-:S06]  /*1ef0*/  ISETP.NE.AND P2, PT, R2, RZ, PT ;  /* 0x000000ff0200720c */ /* 0x000fcc0003f45270 */
[----:B------:R-:W-:Y:S02]  /*1f00*/  @P3 VIADD R17, R17, 0x1 ;  /* 0x0000000111113836 */ /* 0x000fe40000000000 */
[----:B------:R-:W-:Y:S02]  /*1f10*/  @!P5 IADD3 R14, PT, PT, -R14, RZ, RZ ;  /* 0x000000ff0e0ed210 */ /* 0x000fe40007ffe1ff */
[----:B------:R-:W-:Y:S01]  /*1f20*/  @!P6 IMAD.MOV R17, RZ, RZ, -R17 ;  /* 0x000000ffff11e224 */ /* 0x000fe200078e0a11 */
[----:B------:R-:W-:Y:S02]  /*1f30*/  @!P1 LOP3.LUT R17, RZ, R9, RZ, 0x33, !PT ;  /* 0x00000009ff119212 */ /* 0x000fe400078e33ff */
[----:B------:R-:W-:-:S05]  /*1f40*/  @!P2 LOP3.LUT R14, RZ, R2, RZ, 0x33, !PT ;  /* 0x00000002ff0ea212 */ /* 0x000fca00078e33ff */
[----:B-----5:R-:W-:Y:S01]  /*1f50*/  IMAD R15, R14, UR11, R17 ;  /* 0x0000000b0e0f7c24 */ /* 0x020fe2000f8e0211 */
[----:B------:R-:W1:Y:S03]  /*1f60*/  LDCU UR11, c[0x0][0x3ac] ;  /* 0x00007580ff0b77ac */ /* 0x000e660008000800 */
[----:B0-----:R-:W-:-:S06]  /*1f70*/  IMAD.WIDE R6, R15, 0x4, R6 ;  /* 0x000000040f067825 */ /* 0x001fcc00078e0206 */
[----:B------:R-:W1:Y:S01]  /*1f80*/  LDG.E R6, desc[UR8][R6.64] ;  /* 0x0000000806067981 */ /* 0x000e62000c1e1900 */
[----:B------:R-:W-:-:S04]  /*1f90*/  IMAD R14, R14, R9, R17 ;  /* 0x000000090e0e7224 */ /* 0x000fc800078e0211 */
[----:B------:R-:W-:-:S04]  /*1fa0*/  IMAD.IADD R14, R5, 0x1, -R14 ;  /* 0x00000001050e7824 */ /* 0x000fc800078e0a0e */
[----:B------:R-:W-:-:S05]  /*1fb0*/  IMAD R9, R14, R9, R12 ;  /* 0x000000090e097224 */ /* 0x000fca00078e020c */
[----:B------:R-:W-:Y:S01]  /*1fc0*/  SHF.R.S32.HI R15, RZ, 0x1f, R9 ;  /* 0x0000001fff0f7819 */ /* 0x000fe20000011409 */
[----:B-1----:R-:W-:Y:S02]  /*1fd0*/  IMAD R2, R6, UR11, RZ ;  /* 0x0000000b06027c24 */ /* 0x002fe4000f8e02ff */
[----:B------:R-:W0:Y:S03]  /*1fe0*/  LDC.64 R6, c[0x0][0x390] ;  /* 0x0000e400ff067b82 */ /* 0x000e260000000a00 */
[----:B------:R-:W-:-:S04]  /*1ff0*/  IADD3 R9, P1, PT, R2, R9, RZ ;  /* 0x0000000902097210 */ /* 0x000fc80007f3e0ff */
[----:B------:R-:W-:Y:S02]  /*2000*/  LEA.HI.X.SX32 R2, R2, R15, 0x1, P1 ;  /* 0x0000000f02027211 */ /* 0x000fe400008f0eff */
[----:B------:R-:W-:-:S04]  /*2010*/  LEA R8, P1, R9, UR12, 0x2 ;  /* 0x0000000c09087c11 */ /* 0x000fc8000f8210ff */
[----:B------:R-:W-:-:S06]  /*2020*/  LEA.HI.X R9, R9, UR13, R2, 0x2, P1 ;  /* 0x0000000d09097c11 */ /* 0x000fcc00088f1402 */
[----:B------:R-:W2:Y:S01]  /*2030*/  LDG.E R9, desc[UR8][R8.64] ;  /* 0x0000000808097981 */ /* 0x000ea2000c1e1900 */
[----:B------:R-:W-:-:S04]  /*2040*/  IMAD R5, R5, UR10, R12 ;  /* 0x0000000a05057c24 */ /* 0x000fc8000f8e020c */
[----:B0-----:R-:W-:-:S05]  /*2050*/  IMAD.WIDE R4, R5, 0x4, R6 ;  /* 0x0000000405047825 */ /* 0x001fca00078e0206 */
[----:B--2---:R0:W-:Y:S02]  /*2060*/  STG.E desc[UR8][R4.64], R9 ;  /* 0x0000000904007986 */ /* 0x0041e4000c101908 */
.L_x_14:
[----:B------:R-:W-:Y:S05]  /*2070*/  BSYNC.RECONVERGENT B0 ;  /* 0x0000000000007941 */ /* 0x000fea0003800200 */
.L_x_13:
[----:B------:R-:W-:Y:S04]  /*2080*/  BSSY.RECONVERGENT B0, `(.L_x_0) ;  /* 0x0000049000007945 */ /* 0x000fe80003800200 */
[----:B------:R-:W-:Y:S05]  /*2090*/  @P0 BRA `(.L_x_15) ;  /* 0x00000004001c0947 */ /* 0x000fea0003800000 */
[----:B------:R-:W5:Y:S01]  /*20a0*/  LDC R2, c[0x0][0x39c] ;  /* 0x0000e700ff027b82 */ /* 0x000f620000000800 */
[----:B------:R-:W-:Y:S01]  /*20b0*/  IABS R18, R3 ;  /* 0x0000000300127213 */ /* 0x000fe20000000000 */
[----:B------:R-:W2:Y:S01]  /*20c0*/  LDCU UR5, c[0x0][0x3a0] ;  /* 0x00007400ff0577ac */ /* 0x000ea20008000800 */
[----:B------:R-:W2:Y:S05]  /*20d0*/  LDCU.64 UR12, c[0x0][0x388] ;  /* 0x00007100ff0c77ac */ /* 0x000eaa0008000a00 */
[----:B0-----:R-:W3:Y:S01]  /*20e0*/  LDC R5, c[0x0][0x398] ;  /* 0x0000e600ff057b82 */ /* 0x001ee20000000800 */
[----:B-----5:R-:W-:-:S04]  /*20f0*/  IABS R4, R2 ;  /* 0x0000000200047213 */ /* 0x020fc80000000000 */
[----:B------:R-:W0:Y:S01]  /*2100*/  I2F.RP R17, R4 ;  /* 0x0000000400117306 */ /* 0x000e220000209400 */
[----:B---3--:R-:W-:-:S07]  /*2110*/  IABS R14, R5 ;  /* 0x00000005000e7213 */ /* 0x008fce0000000000 */
[----:B------:R-:W3:Y:S08]  /*2120*/  I2F.RP R15, R14 ;  /* 0x0000000e000f7306 */ /* 0x000ef00000209400 */
[----:B0-----:R-:W1:Y:S08]  /*2130*/  MUFU.RCP R17, R17 ;  /* 0x0000001100117308 */ /* 0x001e700000001000 */
[----:B---3--:R-:W0:Y:S01]  /*2140*/  MUFU.RCP R15, R15 ;  /* 0x0000000f000f7308 */ /* 0x008e220000001000 */
[----:B-1--4-:R-:W-:-:S02]  /*2150*/  IADD3 R6, PT, PT, R17, 0xffffffe, RZ ;  /* 0x0ffffffe11067810 */ /* 0x012fc40007ffe0ff */
[----:B------:R-:W-:-:S05]  /*2160*/  IABS R17, R12 ;  /* 0x0000000c00117213 */ /* 0x000fca0000000000 */
[----:B--2---:R1:W2:Y:S01]  /*2170*/  F2I.FTZ.U32.TRUNC.NTZ R7, R6 ;  /* 0x0000000600077305 */ /* 0x0042a2000021f000 */
[----:B0-----:R-:W-:-:S07]  /*2180*/  VIADD R8, R15, 0xffffffe ;  /* 0x0ffffffe0f087836 */ /* 0x001fce0000000000 */
[----:B------:R0:W3:Y:S01]  /*2190*/  F2I.FTZ.U32.TRUNC.NTZ R9, R8 ;  /* 0x0000000800097305 */ /* 0x0000e2000021f000 */
[----:B-1----:R-:W-:Y:S02]  /*21a0*/  IMAD.MOV.U32 R6, RZ, RZ, RZ ;  /* 0x000000ffff067224 */ /* 0x002fe400078e00ff */
[----:B--2---:R-:W-:Y:S02]  /*21b0*/  IMAD.MOV R19, RZ, RZ, -R7 ;  /* 0x000000ffff137224 */ /* 0x004fe400078e0a07 */
[----:B0-----:R-:W-:Y:S02]  /*21c0*/  HFMA2 R8, -RZ, RZ, 0, 0 ;  /* 0x00000000ff087431 */ /* 0x001fe400000001ff */
[----:B------:R-:W-:Y:S01]  /*21d0*/  IMAD R19, R19, R4, RZ ;  /* 0x0000000413137224 */ /* 0x000fe200078e02ff */
[----:B---3--:R-:W-:-:S03]  /*21e0*/  IADD3 R21, PT, PT, RZ, -R9, RZ ;  /* 0x80000009ff157210 */ /* 0x008fc60007ffe0ff */
[----:B------:R-:W-:-:S04]  /*21f0*/  IMAD.HI.U32 R6, R7, R19, R6 ;  /* 0x0000001307067227 */ /* 0x000fc800078e0006 */
[----:B------:R-:W-:Y:S02]  /*2200*/  IMAD R15, R21, R14, RZ ;  /* 0x0000000e150f7224 */ /* 0x000fe400078e02ff */
[----:B------:R-:W-:Y:S02]  /*2210*/  IMAD.MOV.U32 R7, RZ, RZ, R18 ;  /* 0x000000ffff077224 */ /* 0x000fe400078e0012 */
[----:B------:R-:W-:-:S04]  /*2220*/  IMAD.HI.U32 R15, R9, R15, R8 ;  /* 0x0000000f090f7227 */ /* 0x000fc800078e0008 */
[----:B------:R-:W-:-:S04]  /*2230*/  IMAD.HI.U32 R8, R6, R7, RZ ;  /* 0x0000000706087227 */ /* 0x000fc800078e00ff */
[----:B------:R-:W-:Y:S02]  /*2240*/  IMAD.MOV.U32 R9, RZ, RZ, R17 ;  /* 0x000000ffff097224 */ /* 0x000fe400078e0011 */
[----:B------:R-:W-:Y:S02]  /*2250*/  IMAD.MOV R6, RZ, RZ, -R8 ;  /* 0x000000ffff067224 */ /* 0x000fe400078e0a08 */
[----:B------:R-:W-:-:S04]  /*2260*/  IMAD.HI.U32 R15, R15, R9, RZ ;  /* 0x000000090f0f7227 */ /* 0x000fc800078e00ff */
[----:B------:R-:W-:Y:S01]  /*2270*/  IMAD R7, R4, R6, R7 ;  /* 0x0000000604077224 */ /* 0x000fe200078e0207 */
[----:B------:R-:W-:Y:S02]  /*2280*/  IADD3 R17, PT, PT, -R15, RZ, RZ ;  /* 0x000000ff0f117210 */ /* 0x000fe40007ffe1ff */
[----:B------:R-:W-:Y:S02]  /*2290*/  LOP3.LUT R6, R12, R5, RZ, 0x3c, !PT ;  /* 0x000000050c067212 */ /* 0x000fe400078e3cff */
[----:B------:R-:W-:Y:S01]  /*22a0*/  ISETP.GT.U32.AND P5, PT, R4, R7, PT ;  /* 0x000000070400720c */ /* 0x000fe20003fa4070 */
[----:B------:R-:W-:Y:S01]  /*22b0*/  IMAD R9, R14, R17, R9 ;  /* 0x000000110e097224 */ /* 0x000fe200078e0209 */
[----:B------:R-:W-:-:S04]  /*22c0*/  ISETP.GE.AND P0, PT, R6, RZ, PT ;  /* 0x000000ff0600720c */ /* 0x000fc80003f06270 */
[----:B------:R-:W-:-:S07]  /*22d0*/  ISETP.GT.U32.AND P6, PT, R14, R9, PT ;  /* 0x000000090e00720c */ /* 0x000fce0003fc4070 */
[----:B------:R-:W-:Y:S01]  /*22e0*/  @!P5 IMAD.IADD R7, R7, 0x1, -R4 ;  /* 0x000000010707d824 */ /* 0x000fe200078e0a04 */
[----:B------:R-:W-:Y:S02]  /*22f0*/  @!P5 IADD3 R8, PT, PT, R8, 0x1, RZ ;  /* 0x000000010808d810 */ /* 0x000fe40007ffe0ff */
[----:B------:R-:W-:Y:S02]  /*2300*/  ISETP.NE.AND P5, PT, R2, RZ, PT ;  /* 0x000000ff0200720c */ /* 0x000fe40003fa5270 */
[----:B------:R-:W-:Y:S01]  /*2310*/  ISETP.GE.U32.AND P3, PT, R7, R4, PT ;  /* 0x000000040700720c */ /* 0x000fe20003f66070 */
[----:B------:R-:W-:Y:S01]  /*2320*/  @!P6 IMAD.IADD R9, R9, 0x1, -R14 ;  /* 0x000000010909e824 */ /* 0x000fe200078e0a0e */
[----:B------:R-:W-:Y:S01]  /*2330*/  LOP3.LUT R4, R3, R2, RZ, 0x3c, !PT ;  /* 0x0000000203047212 */ /* 0x000fe200078e3cff */
[----:B------:R-:W0:Y:S01]  /*2340*/  LDC.64 R6, c[0x0][0x380] ;  /* 0x0000e000ff067b82 */ /* 0x000e220000000a00 */
[----:B------:R-:W-:Y:S02]  /*2350*/  @!P6 VIADD R15, R15, 0x1 ;  /* 0x000000010f0fe836 */ /* 0x000fe40000000000 */
[----:B------:R-:W-:-:S02]  /*2360*/  ISETP.GE.U32.AND P2, PT, R9, R14, PT ;  /* 0x0000000e0900720c */ /* 0x000fc40003f46070 */
[----:B------:R-:W-:-:S05]  /*2370*/  ISETP.GE.AND P1, PT, R4, RZ, PT ;  /* 0x000000ff0400720c */ /* 0x000fca0003f26270 */
[----:B------:R-:W-:Y:S01]  /*2380*/  @P3 VIADD R8, R8, 0x1 ;  /* 0x0000000108083836 */ /* 0x000fe20000000000 */
[----:B------:R-:W-:-:S05]  /*2390*/  ISETP.NE.AND P3, PT, R5, RZ, PT ;  /* 0x000000ff0500720c */ /* 0x000fca0003f65270 */
[----:B------:R-:W-:Y:S02]  /*23a0*/  @P2 IADD3 R15, PT, PT, R15, 0x1, RZ ;  /* 0x000000010f0f2810 */ /* 0x000fe40007ffe0ff */
[----:B------:R-:W-:Y:S01]  /*23b0*/  @!P1 IMAD.MOV R8, RZ, RZ, -R8 ;  /* 0x000000ffff089224 */ /* 0x000fe200078e0a08 */
[----:B------:R-:W-:Y:S02]  /*23c0*/  @!P5 LOP3.LUT R8, RZ, R2, RZ, 0x33, !PT ;  /* 0x00000002ff08d212 */ /* 0x000fe400078e33ff */
[----:B------:R-:W-:-:S03]  /*23d0*/  @!P0 IMAD.MOV R15, RZ, RZ, -R15 ;  /* 0x000000ffff0f8224 */ /* 0x000fc600078e0a0f */
[----:B------:R-:W-:-:S05]  /*23e0*/  @!P3 LOP3.LUT R15, RZ, R5, RZ, 0x33, !PT ;  /* 0x00000005ff0fb212 */ /* 0x000fca00078e33ff */
[----:B------:R-:W-:Y:S01]  /*23f0*/  IMAD R9, R8, UR5, R15 ;  /* 0x0000000508097c24 */ /* 0x000fe2000f8e020f */
[----:B------:R-:W1:Y:S03]  /*2400*/  LDCU UR5, c[0x0][0x3ac] ;  /* 0x00007580ff0577ac */ /* 0x000e660008000800 */
[----:B0-----:R-:W-:-:S06]  /*2410*/  IMAD.WIDE R6, R9, 0x4, R6 ;  /* 0x0000000409067825 */ /* 0x001fcc00078e0206 */
[----:B------:R-:W1:Y:S01]  /*2420*/  LDG.E R6, desc[UR8][R6.64] ;  /* 0x0000000806067981 */ /* 0x000e62000c1e1900 */
[----:B------:R-:W-:-:S05]  /*2430*/  IMAD R8, R8, R5, R15 ;  /* 0x0000000508087224 */ /* 0x000fca00078e020f */
[----:B------:R-:W-:-:S05]  /*2440*/  IADD3 R8, PT, PT, R3, -R8, RZ ;  /* 0x8000000803087210 */ /* 0x000fca0007ffe0ff */
        /* <DEDUP_REMOVED lines=12> */
.L_x_15:
[----:B------:R-:W-:Y:S05]  /*2510*/  BSYNC.RECONVERGENT B0 ;  /* 0x0000000000007941 */ /* 0x000fea0003800200 */
.L_x_0:
[----:B------:R-:W-:Y:S01]  /*2520*/  VIADD R12, R12, UR6 ;  /* 0x000000060c0c7c36 */ /* 0x000fe20008000000 */
[----:B------:R-:W-:Y:S06]  /*2530*/  @P4 BRA `(.L_x_16) ;  /* 0xffffffdc008c4947 */ /* 0x000fec000383ffff */
[----:B------:R-:W-:Y:S05]  /*2540*/  EXIT ;  /* 0x000000000000794d */ /* 0x000fea0003800000 */
.L_x_17:
[----:B------:R-:W-:-:S00]  /*2550*/  BRA `(.L_x_17) ;  /* 0xfffffffc00fc7947 */ /* 0x000fc0000383ffff */
[----:B------:R-:W-:-:S00]  /*2560*/  NOP ;  /* 0x0000000000007918 */ /* 0x000fc00000000000 */
        /* <DEDUP_REMOVED lines=9> */
.L_x_18:


//--------------------- .nv.shared.reserved.0     --------------------------
	.section	.nv.shared.reserved.0,"aw",@nobits
	.weak		__nv_reservedSMEM_offset_0_alias
	.size		__nv_reservedSMEM_offset_0_alias, 0, 64
	.other		__nv_reservedSMEM_offset_0_alias,@"STO_CUDA_RESERVED_SHARED STV_DEFAULT"
__nv_reservedSMEM_offset_0_alias:
	.zero		0
	.zero		64


//--------------------- .nv.constant0._Z13BuildFinalImgPiS_S_iiiiii --------------------------
	.section	.nv.constant0._Z13BuildFinalImgPiS_S_iiiiii,"a",@progbits
	.sectionflags	@""
	.align	4
.nv.constant0._Z13BuildFinalImgPiS_S_iiiiii:
	.zero		944


//--------------------- SYMBOLS --------------------------

	.type		.nv.reservedSmem.offset0,@object
	.size		.nv.reservedSmem.offset0,0x4
